// auto-generated by cutlass_sweep.gemm — config: {"arch": "sm_100", "cluster_m": 4, "cluster_n": 2, "dtype": "e5m2", "dtype_b": "e5m2", "layout": "nt", "stages": 0, "tile_k": 64, "tile_m": 64, "tile_n": 256}
#include "cutlass/cutlass.h"
#include "cutlass/gemm/collective/collective_builder.hpp"
#include "cutlass/gemm/device/gemm_universal_adapter.h"
#include "cutlass/gemm/kernel/gemm_universal.hpp"
#include "cutlass/epilogue/collective/collective_builder.hpp"

using ElemA = cutlass::float_e5m2_t;
using ElemB = cutlass::float_e5m2_t;
using ElemCD = cutlass::float_e5m2_t;
using Acc  = float;
using TileShape    = cute::Shape<cute::_64, cute::_256, cute::_64>;
using ClusterShape = cute::Shape<cute::_4, cute::_2, cute::_1>;

using CollectiveEpilogue = typename cutlass::epilogue::collective::CollectiveBuilder<
    cutlass::arch::Sm100, cutlass::arch::OpClassTensorOp,
    TileShape, ClusterShape,
    cutlass::epilogue::collective::EpilogueTileAuto,
    Acc, Acc,
    ElemCD, cutlass::layout::RowMajor, 128 / cutlass::sizeof_bits<ElemCD>::value,
    ElemCD, cutlass::layout::RowMajor, 128 / cutlass::sizeof_bits<ElemCD>::value,
    cutlass::epilogue::collective::EpilogueScheduleAuto
  >::CollectiveOp;

using CollectiveMainloop = typename cutlass::gemm::collective::CollectiveBuilder<
    cutlass::arch::Sm100, cutlass::arch::OpClassTensorOp,
    ElemA, cutlass::layout::RowMajor, 128 / cutlass::sizeof_bits<ElemA>::value,
    ElemB, cutlass::layout::ColumnMajor, 128 / cutlass::sizeof_bits<ElemB>::value,
    Acc,
    TileShape, ClusterShape,
    cutlass::gemm::collective::StageCountAutoCarveout<static_cast<int>(sizeof(typename CollectiveEpilogue::SharedStorage))>,
    cutlass::gemm::collective::KernelScheduleAuto
  >::CollectiveOp;

using GemmKernel = cutlass::gemm::kernel::GemmUniversal<
    cute::Shape<int,int,int,int>,
    CollectiveMainloop,
    CollectiveEpilogue
>;
using Gemm = cutlass::gemm::device::GemmUniversalAdapter<GemmKernel>;

// Force the device kernel symbol into the cubin without needing a host main.
auto* _anchor = &cutlass::device_kernel<GemmKernel>;


// ===== COMPILED SASS (sm_100a) =====

	.target	sm_100a

	.elftype	@"ET_EXEC"


//--------------------- .note.nv.tkinfo           --------------------------
	.section	.note.nv.tkinfo,"",@"SHT_NOTE"
	.sectionflags	@"SHF_NOTE_NV_TKINFO"
	.tkinfo
        /*0018*/ 	.word	0x00000002
        /*0030*/ 	.string	""
        /*0030*/ 	.string	"ptxas"
        /*0030*/ 	.string	"Cuda compilation tools, release 13.0, V13.0.88"
        /*0030*/ 	.string	"Build cuda_13.0.r13.0/compiler.36424714_0"
        /*0030*/ 	.string	"-arch sm_100a -m 64 "



//--------------------- .note.nv.cuinfo           --------------------------
	.section	.note.nv.cuinfo,"",@"SHT_NOTE"
	.sectionflags	@"SHF_NOTE_NV_CUINFO"
        /*0018*/ 	.short	0x0002
        /*001a*/ 	.short	0x0064
        /*001c*/ 	.short	0x0082
	.zero		2


//--------------------- .nv.info                  --------------------------
	.section	.nv.info,"",@"SHT_CUDA_INFO"
	.align	4


	//----- nvinfo : EIATTR_REGCOUNT
	.align		4
        /*0000*/ 	.byte	0x04, 0x2f
        /*0002*/ 	.short	(.L_20 - .L_19)
	.align		4
.L_19:
        /*0004*/ 	.word	index@(_ZN7cutlass13device_kernelINS_4gemm6kernel13GemmUniversalIN4cute5tupleIJiiiiEEENS1_10collective13CollectiveMmaINS1_35MainloopSm100TmaUmmaWarpSpecializedILi10ELi2ELi4ENS5_IJNS4_1CILi4EEENSA_ILi2EEENSA_ILi1EEEEEEEENS5_IJNSA_ILi64EEENSA_ILi256EEESG_EEENS_12float_e5m2_tENS5_IJlSD_lEEESJ_SK_NS4_8TiledMMAINS4_8MMA_AtomIJNS4_10MMA_TraitsINS4_19SM100_MMA_F8F6F4_SSEJSJ_SJ_fSG_SH_NS4_17integral_constantINS4_4UMMA5MajorELSR_0EEESS_NSP_INSQ_7ScaleInELST_0EEESU_EEEEEENS4_6LayoutINS5_IJSD_SD_SD_EEENS5_IJNSA_ILi0EEESZ_SZ_EEEEENS5_IJNS4_10UnderscoreES12_S12_EEEEENS4_23SM90_TMA_LOAD_MULTICASTENS4_14ComposedLayoutINS4_7SwizzleILi2ELi4ELi3EEENS4_18smem_ptr_flag_bitsILi8EEENSX_INS5_IJNSA_ILi8EEESG_EEENS5_IJSG_SD_EEEEEEEvNS4_8identityES15_S1F_vS1G_EENS_8epilogue10collective18CollectiveEpilogueINS1I_23Sm100TmaWarpSpecializedILi4ELi2ELi32ELb0ELb0EEEJSI_NS5_IJNSX_ISG_SD_EES1N_EEESJ_SK_SJ_SK_NS1I_6fusion15FusionCallbacksIS1M_NS1P_17LinearCombinationISJ_fSJ_fLNS_15FloatRoundStyleE2EEESI_S1O_JEEENS4_5SM1004TMEM4LOAD26SM100_TMEM_LOAD_16dp32b32xENS4_13SM90_TMA_LOADES1F_NS4_39AutoVectorizingCopyWithAssumedAlignmentILi128EEENS4_14SM90_TMA_STOREES1F_S21_S21_EEEvvEEEEvNT_6ParamsE)
        /*0008*/ 	.word	0x00000075


	//----- nvinfo : EIATTR_FRAME_SIZE
	.align		4
.L_20:
        /*000c*/ 	.byte	0x04, 0x11
        /*000e*/ 	.short	(.L_22 - .L_21)
	.align		4
.L_21:
        /*0010*/ 	.word	index@($__internal_2_$__cuda_sm10x_tcgen05_guardrail_trap_unallocated_columns_being_dealloced)
        /*0014*/ 	.word	0x00000000


	//----- nvinfo : EIATTR_FRAME_SIZE
	.align		4
.L_22:
        /*0018*/ 	.byte	0x04, 0x11
        /*001a*/ 	.short	(.L_24 - .L_23)
	.align		4
.L_23:
        /*001c*/ 	.word	index@($__internal_1_$__cuda_sm10x_tcgen05_guardrail_trap_phase_invalid_during_alloc)
        /*0020*/ 	.word	0x00000000


	//----- nvinfo : EIATTR_FRAME_SIZE
	.align		4
.L_24:
        /*0024*/ 	.byte	0x04, 0x11
        /*0026*/ 	.short	(.L_26 - .L_25)
	.align		4
.L_25:
        /*0028*/ 	.word	index@($__internal_0_$__cuda_sm10x_tcgen05_guardrail_trap_col_being_dealloced_not_returned_by_alloc)
        /*002c*/ 	.word	0x00000000


	//----- nvinfo : EIATTR_FRAME_SIZE
	.align		4
.L_26:
        /*0030*/ 	.byte	0x04, 0x11
        /*0032*/ 	.short	(.L_28 - .L_27)
	.align		4
.L_27:
        /*0034*/ 	.word	index@(_ZN7cutlass13device_kernelINS_4gemm6kernel13GemmUniversalIN4cute5tupleIJiiiiEEENS1_10collective13CollectiveMmaINS1_35MainloopSm100TmaUmmaWarpSpecializedILi10ELi2ELi4ENS5_IJNS4_1CILi4EEENSA_ILi2EEENSA_ILi1EEEEEEEENS5_IJNSA_ILi64EEENSA_ILi256EEESG_EEENS_12float_e5m2_tENS5_IJlSD_lEEESJ_SK_NS4_8TiledMMAINS4_8MMA_AtomIJNS4_10MMA_TraitsINS4_19SM100_MMA_F8F6F4_SSEJSJ_SJ_fSG_SH_NS4_17integral_constantINS4_4UMMA5MajorELSR_0EEESS_NSP_INSQ_7ScaleInELST_0EEESU_EEEEEENS4_6LayoutINS5_IJSD_SD_SD_EEENS5_IJNSA_ILi0EEESZ_SZ_EEEEENS5_IJNS4_10UnderscoreES12_S12_EEEEENS4_23SM90_TMA_LOAD_MULTICASTENS4_14ComposedLayoutINS4_7SwizzleILi2ELi4ELi3EEENS4_18smem_ptr_flag_bitsILi8EEENSX_INS5_IJNSA_ILi8EEESG_EEENS5_IJSG_SD_EEEEEEEvNS4_8identityES15_S1F_vS1G_EENS_8epilogue10collective18CollectiveEpilogueINS1I_23Sm100TmaWarpSpecializedILi4ELi2ELi32ELb0ELb0EEEJSI_NS5_IJNSX_ISG_SD_EES1N_EEESJ_SK_SJ_SK_NS1I_6fusion15FusionCallbacksIS1M_NS1P_17LinearCombinationISJ_fSJ_fLNS_15FloatRoundStyleE2EEESI_S1O_JEEENS4_5SM1004TMEM4LOAD26SM100_TMEM_LOAD_16dp32b32xENS4_13SM90_TMA_LOADES1F_NS4_39AutoVectorizingCopyWithAssumedAlignmentILi128EEENS4_14SM90_TMA_STOREES1F_S21_S21_EEEvvEEEEvNT_6ParamsE)
        /*0038*/ 	.word	0x00000000


	//----- nvinfo : EIATTR_MIN_STACK_SIZE
	.align		4
.L_28:
        /*003c*/ 	.byte	0x04, 0x12
        /*003e*/ 	.short	(.L_30 - .L_29)
	.align		4
.L_29:
        /*0040*/ 	.word	index@(_ZN7cutlass13device_kernelINS_4gemm6kernel13GemmUniversalIN4cute5tupleIJiiiiEEENS1_10collective13CollectiveMmaINS1_35MainloopSm100TmaUmmaWarpSpecializedILi10ELi2ELi4ENS5_IJNS4_1CILi4EEENSA_ILi2EEENSA_ILi1EEEEEEEENS5_IJNSA_ILi64EEENSA_ILi256EEESG_EEENS_12float_e5m2_tENS5_IJlSD_lEEESJ_SK_NS4_8TiledMMAINS4_8MMA_AtomIJNS4_10MMA_TraitsINS4_19SM100_MMA_F8F6F4_SSEJSJ_SJ_fSG_SH_NS4_17integral_constantINS4_4UMMA5MajorELSR_0EEESS_NSP_INSQ_7ScaleInELST_0EEESU_EEEEEENS4_6LayoutINS5_IJSD_SD_SD_EEENS5_IJNSA_ILi0EEESZ_SZ_EEEEENS5_IJNS4_10UnderscoreES12_S12_EEEEENS4_23SM90_TMA_LOAD_MULTICASTENS4_14ComposedLayoutINS4_7SwizzleILi2ELi4ELi3EEENS4_18smem_ptr_flag_bitsILi8EEENSX_INS5_IJNSA_ILi8EEESG_EEENS5_IJSG_SD_EEEEEEEvNS4_8identityES15_S1F_vS1G_EENS_8epilogue10collective18CollectiveEpilogueINS1I_23Sm100TmaWarpSpecializedILi4ELi2ELi32ELb0ELb0EEEJSI_NS5_IJNSX_ISG_SD_EES1N_EEESJ_SK_SJ_SK_NS1I_6fusion15FusionCallbacksIS1M_NS1P_17LinearCombinationISJ_fSJ_fLNS_15FloatRoundStyleE2EEESI_S1O_JEEENS4_5SM1004TMEM4LOAD26SM100_TMEM_LOAD_16dp32b32xENS4_13SM90_TMA_LOADES1F_NS4_39AutoVectorizingCopyWithAssumedAlignmentILi128EEENS4_14SM90_TMA_STOREES1F_S21_S21_EEEvvEEEEvNT_6ParamsE)
        /*0044*/ 	.word	0x00000000
.L_30:


//--------------------- .nv.compat                --------------------------
	.section	.nv.compat,"",@"SHT_CUDA_COMPAT_INFO"
	.align	4
        /*0000*/ 	.byte	0x02, 0x09, 0x01, 0x00, 0x02, 0x02, 0x02, 0x00, 0x02, 0x05, 0x05, 0x00, 0x03, 0x07, 0x01, 0x01
        /*0010*/ 	.byte	0x02, 0x03, 0x01, 0x00, 0x02, 0x06, 0x01, 0x00, 0x04, 0x0b, 0x08, 0x00, 0x09, 0x00, 0x00, 0x00
        /*0020*/ 	.byte	0x00, 0x00, 0x00, 0x00


//--------------------- .nv.info._ZN7cutlass13device_kernelINS_4gemm6kernel13GemmUniversalIN4cute5tupleIJiiiiEEENS1_10collective13CollectiveMmaINS1_35MainloopSm100TmaUmmaWarpSpecializedILi10ELi2ELi4ENS5_IJNS4_1CILi4EEENSA_ILi2EEENSA_ILi1EEEEEEEENS5_IJNSA_ILi64EEENSA_ILi256EEESG_EEENS_12float_e5m2_tENS5_IJlSD_lEEESJ_SK_NS4_8TiledMMAINS4_8MMA_AtomIJNS4_10MMA_TraitsINS4_19SM100_MMA_F8F6F4_SSEJSJ_SJ_fSG_SH_NS4_17integral_constantINS4_4UMMA5MajorELSR_0EEESS_NSP_INSQ_7ScaleInELST_0EEESU_EEEEEENS4_6LayoutINS5_IJSD_SD_SD_EEENS5_IJNSA_ILi0EEESZ_SZ_EEEEENS5_IJNS4_10UnderscoreES12_S12_EEEEENS4_23SM90_TMA_LOAD_MULTICASTENS4_14ComposedLayoutINS4_7SwizzleILi2ELi4ELi3EEENS4_18smem_ptr_flag_bitsILi8EEENSX_INS5_IJNSA_ILi8EEESG_EEENS5_IJSG_SD_EEEEEEEvNS4_8identityES15_S1F_vS1G_EENS_8epilogue10collective18CollectiveEpilogueINS1I_23Sm100TmaWarpSpecializedILi4ELi2ELi32ELb0ELb0EEEJSI_NS5_IJNSX_ISG_SD_EES1N_EEESJ_SK_SJ_SK_NS1I_6fusion15FusionCallbacksIS1M_NS1P_17LinearCombinationISJ_fSJ_fLNS_15FloatRoundStyleE2EEESI_S1O_JEEENS4_5SM1004TMEM4LOAD26SM100_TMEM_LOAD_16dp32b32xENS4_13SM90_TMA_LOADES1F_NS4_39AutoVectorizingCopyWithAssumedAlignmentILi128EEENS4_14SM90_TMA_STOREES1F_S21_S21_EEEvvEEEEvNT_6ParamsE --------------------------
	.section	.nv.info._ZN7cutlass13device_kernelINS_4gemm6kernel13GemmUniversalIN4cute5tupleIJiiiiEEENS1_10collective13CollectiveMmaINS1_35MainloopSm100TmaUmmaWarpSpecializedILi10ELi2ELi4ENS5_IJNS4_1CILi4EEENSA_ILi2EEENSA_ILi1EEEEEEEENS5_IJNSA_ILi64EEENSA_ILi256EEESG_EEENS_12float_e5m2_tENS5_IJlSD_lEEESJ_SK_NS4_8TiledMMAINS4_8MMA_AtomIJNS4_10MMA_TraitsINS4_19SM100_MMA_F8F6F4_SSEJSJ_SJ_fSG_SH_NS4_17integral_constantINS4_4UMMA5MajorELSR_0EEESS_NSP_INSQ_7ScaleInELST_0EEESU_EEEEEENS4_6LayoutINS5_IJSD_SD_SD_EEENS5_IJNSA_ILi0EEESZ_SZ_EEEEENS5_IJNS4_10UnderscoreES12_S12_EEEEENS4_23SM90_TMA_LOAD_MULTICASTENS4_14ComposedLayoutINS4_7SwizzleILi2ELi4ELi3EEENS4_18smem_ptr_flag_bitsILi8EEENSX_INS5_IJNSA_ILi8EEESG_EEENS5_IJSG_SD_EEEEEEEvNS4_8identityES15_S1F_vS1G_EENS_8epilogue10collective18CollectiveEpilogueINS1I_23Sm100TmaWarpSpecializedILi4ELi2ELi32ELb0ELb0EEEJSI_NS5_IJNSX_ISG_SD_EES1N_EEESJ_SK_SJ_SK_NS1I_6fusion15FusionCallbacksIS1M_NS1P_17LinearCombinationISJ_fSJ_fLNS_15FloatRoundStyleE2EEESI_S1O_JEEENS4_5SM1004TMEM4LOAD26SM100_TMEM_LOAD_16dp32b32xENS4_13SM90_TMA_LOADES1F_NS4_39AutoVectorizingCopyWithAssumedAlignmentILi128EEENS4_14SM90_TMA_STOREES1F_S21_S21_EEEvvEEEEvNT_6ParamsE,"",@"SHT_CUDA_INFO"
	.sectionflags	@""
	.align	4


	//----- nvinfo : EIATTR_CUDA_API_VERSION
	.align		4
        /*0000*/ 	.byte	0x04, 0x37
        /*0002*/ 	.short	(.L_32 - .L_31)
.L_31:
        /*0004*/ 	.word	0x00000082


	//----- nvinfo : EIATTR_KPARAM_INFO
	.align		4
.L_32:
        /*0008*/ 	.byte	0x04, 0x17
        /*000a*/ 	.short	(.L_34 - .L_33)
.L_33:
        /*000c*/ 	.word	0x00000000
        /*0010*/ 	.short	0x0000
        /*0012*/ 	.short	0x0000
        /*0014*/ 	.byte	0x00, 0xf0, 0x01, 0x20


	//----- nvinfo : EIATTR_AT_ENTRY_FRAGMENTS
	.align		4
.L_34:
        /*0018*/ 	.byte	0x04, 0x4f
        /*001a*/ 	.short	(.L_36 - .L_35)


	//   ....[0]....
.L_35:
        /*001c*/ 	.word	0x00000006


	//----- nvinfo : EIATTR_RESERVED_SMEM_USED
	.align		4
.L_36:
        /*0020*/ 	.byte	0x01, 0x41
	.zero		2


	//----- nvinfo : EIATTR_SPARSE_MMA_MASK
	.align		4
        /*0024*/ 	.byte	0x03, 0x50
        /*0026*/ 	.short	0x0000


	//----- nvinfo : EIATTR_TCGEN05_1CTA_USED
	.align		4
        /*0028*/ 	.byte	0x01, 0x51
	.zero		2


	//----- nvinfo : EIATTR_MAXREG_COUNT
	.align		4
        /*002c*/ 	.byte	0x03, 0x1b
        /*002e*/ 	.short	0x00ff


	//----- nvinfo : EIATTR_NUM_BARRIERS
	.align		4
        /*0030*/ 	.byte	0x02, 0x4c
        /*0032*/ 	.byte	0x07
	.zero		1


	//----- nvinfo : EIATTR_EXTERNS
	.align		4
        /*0034*/ 	.byte	0x04, 0x0f
        /*0036*/ 	.short	(.L_38 - .L_37)


	//   ....[0]....
	.align		4
.L_37:
        /*0038*/ 	.word	index@(__assertfail)


	//----- nvinfo : EIATTR_MERCURY_ISA_VERSION
	.align		4
.L_38:
        /*003c*/ 	.byte	0x03, 0x5f
        /*003e*/ 	.short	0x0101


	//----- nvinfo : EIATTR_INT_WARP_WIDE_INSTR_OFFSETS
	.align		4
        /*0040*/ 	.byte	0x04, 0x31
        /*0042*/ 	.short	(.L_40 - .L_39)


	//   ....[0]....
.L_39:
        /*0044*/ 	.word	0x00004290


	//   ....[1]....
        /*0048*/ 	.word	0x000042b0


	//   ....[2]....
        /*004c*/ 	.word	0x000042e0


	//   ....[3]....
        /*0050*/ 	.word	0x00004e60


	//   ....[4]....
        /*0054*/ 	.word	0x00004ed0


	//   ....[5]....
        /*0058*/ 	.word	0x00004fa0


	//   ....[6]....
        /*005c*/ 	.word	0x00005020


	//   ....[7]....
        /*0060*/ 	.word	0x00005110


	//   ....[8]....
        /*0064*/ 	.word	0x00005190


	//   ....[9]....
        /*0068*/ 	.word	0x00005270


	//   ....[10]....
        /*006c*/ 	.word	0x00005320


	//----- nvinfo : EIATTR_COOP_GROUP_MASK_REGIDS
	.align		4
.L_40:
        /*0070*/ 	.byte	0x04, 0x29
        /*0072*/ 	.short	(.L_42 - .L_41)


	//   ....[0]....
.L_41:
        /*0074*/ 	.word	0xffffffff


	//   ....[1]....
        /*0078*/ 	.word	0xffffffff


	//   ....[2]....
        /*007c*/ 	.word	0xffffffff


	//   ....[3]....
        /*0080*/ 	.word	0xffffffff


	//   ....[4]....
        /*0084*/ 	.word	0xffffffff


	//   ....[5]....
        /*0088*/ 	.word	0xffffffff


	//   ....[6]....
        /*008c*/ 	.word	0xffffffff


	//   ....[7]....
        /*0090*/ 	.word	0xffffffff


	//   ....[8]....
        /*0094*/ 	.word	0xffffffff


	//   ....[9]....
        /*0098*/ 	.word	0xffffffff


	//   ....[10]....
        /*009c*/ 	.word	0xffffffff


	//   ....[11]....
        /*00a0*/ 	.word	0xffffffff


	//   ....[12]....
        /*00a4*/ 	.word	0xffffffff


	//   ....[13]....
        /*00a8*/ 	.word	0xffffffff


	//----- nvinfo : EIATTR_COOP_GROUP_INSTR_OFFSETS
	.align		4
.L_42:
        /*00ac*/ 	.byte	0x04, 0x28
        /*00ae*/ 	.short	(.L_44 - .L_43)


	//   ....[0]....
.L_43:
        /*00b0*/ 	.word	0x00000080


	//   ....[1]....
        /*00b4*/ 	.word	0x000004f0


	//   ....[2]....
        /*00b8*/ 	.word	0x00000790


	//   ....[3]....
        /*00bc*/ 	.word	0x00000930


	//   ....[4]....
        /*00c0*/ 	.word	0x00000a30


	//   ....[5]....
        /*00c4*/ 	.word	0x00000ba0


	//   ....[6]....
        /*00c8*/ 	.word	0x00000d40


	//   ....[7]....
        /*00cc*/ 	.word	0x00000ef0


	//   ....[8]....
        /*00d0*/ 	.word	0x00002320


	//   ....[9]....
        /*00d4*/ 	.word	0x00003560


	//   ....[10]....
        /*00d8*/ 	.word	0x00003770


	//   ....[11]....
        /*00dc*/ 	.word	0x000037a0


	//   ....[12]....
        /*00e0*/ 	.word	0x00004170


	//   ....[13]....
        /*00e4*/ 	.word	0x000043a0


	//----- nvinfo : EIATTR_VRC_CTA_INIT_COUNT
	.align		4
.L_44:
        /*00e8*/ 	.byte	0x02, 0x4a
        /*00ea*/ 	.byte	0x80
	.zero		1


	//----- nvinfo : EIATTR_SYSCALL_OFFSETS
	.align		4
        /*00ec*/ 	.byte	0x04, 0x46
        /*00ee*/ 	.short	(.L_46 - .L_45)


	//   ....[0]....
.L_45:
        /*00f0*/ 	.word	0x00005fb0


	//   ....[1]....
        /*00f4*/ 	.word	0x000060f0


	//   ....[2]....
        /*00f8*/ 	.word	0x00006920


	//   ....[3]....
        /*00fc*/ 	.word	0x000076b0


	//   ....[4]....
        /*0100*/ 	.word	0x00008400


	//   ....[5]....
        /*0104*/ 	.word	0x00009180


	//----- nvinfo : EIATTR_MBARRIER_INSTR_OFFSETS
	.align		4
.L_46:
        /*0108*/ 	.byte	0x04, 0x39
        /*010a*/ 	.short	(.L_48 - .L_47)


	//   ....[0]....
.L_47:
        /*010c*/ 	.word	0x00000630
        /*0110*/ 	.word	0x000000ff
        /*0114*/ 	.word	0x00000000
        /*0118*/ 	.short	0x0100
        /*011a*/ 	.byte	0x04
	.zero		1


	//   ....[1]....
        /*011c*/ 	.word	0x00000640
        /*0120*/ 	.word	0x000000ff
        /*0124*/ 	.word	0x00000050
        /*0128*/ 	.short	0x0100
        /*012a*/ 	.byte	0x04
	.zero		1


	//   ....[2]....
        /*012c*/ 	.word	0x00000650
        /*0130*/ 	.word	0x000000ff
        /*0134*/ 	.word	0x00000008
        /*0138*/ 	.short	0x0100
        /*013a*/ 	.byte	0x04
	.zero		1


	//   ....[3]....
        /*013c*/ 	.word	0x00000660
        /*0140*/ 	.word	0x000000ff
        /*0144*/ 	.word	0x00000058
        /*0148*/ 	.short	0x0100
        /*014a*/ 	.byte	0x04
	.zero		1


	//   ....[4]....
        /*014c*/ 	.word	0x00000670
        /*0150*/ 	.word	0x000000ff
        /*0154*/ 	.word	0x00000010
        /*0158*/ 	.short	0x0100
        /*015a*/ 	.byte	0x04
	.zero		1


	//   ....[5]....
        /*015c*/ 	.word	0x00000680
        /*0160*/ 	.word	0x000000ff
        /*0164*/ 	.word	0x00000060
        /*0168*/ 	.short	0x0100
        /*016a*/ 	.byte	0x04
	.zero		1


	//   ....[6]....
        /*016c*/ 	.word	0x00000690
        /*0170*/ 	.word	0x000000ff
        /*0174*/ 	.word	0x00000018
        /*0178*/ 	.short	0x0100
        /*017a*/ 	.byte	0x04
	.zero		1


	//   ....[7]....
        /*017c*/ 	.word	0x000006a0
        /*0180*/ 	.word	0x000000ff
        /*0184*/ 	.word	0x00000068
        /*0188*/ 	.short	0x0100
        /*018a*/ 	.byte	0x04
	.zero		1


	//   ....[8]....
        /*018c*/ 	.word	0x000006b0
        /*0190*/ 	.word	0x000000ff
        /*0194*/ 	.word	0x00000020
        /*0198*/ 	.short	0x0100
        /*019a*/ 	.byte	0x04
	.zero		1


	//   ....[9]....
        /*019c*/ 	.word	0x000006c0
        /*01a0*/ 	.word	0x000000ff
        /*01a4*/ 	.word	0x00000070
        /*01a8*/ 	.short	0x0100
        /*01aa*/ 	.byte	0x04
	.zero		1


	//   ....[10]....
        /*01ac*/ 	.word	0x000006d0
        /*01b0*/ 	.word	0x000000ff
        /*01b4*/ 	.word	0x00000028
        /*01b8*/ 	.short	0x0100
        /*01ba*/ 	.byte	0x04
	.zero		1


	//   ....[11]....
        /*01bc*/ 	.word	0x000006e0
        /*01c0*/ 	.word	0x000000ff
        /*01c4*/ 	.word	0x00000078
        /*01c8*/ 	.short	0x0100
        /*01ca*/ 	.byte	0x04
	.zero		1


	//   ....[12]....
        /*01cc*/ 	.word	0x000006f0
        /*01d0*/ 	.word	0x000000ff
        /*01d4*/ 	.word	0x00000030
        /*01d8*/ 	.short	0x0100
        /*01da*/ 	.byte	0x04
	.zero		1


	//   ....[13]....
        /*01dc*/ 	.word	0x00000700
        /*01e0*/ 	.word	0x000000ff
        /*01e4*/ 	.word	0x00000080
        /*01e8*/ 	.short	0x0100
        /*01ea*/ 	.byte	0x04
	.zero		1


	//   ....[14]....
        /*01ec*/ 	.word	0x00000710
        /*01f0*/ 	.word	0x000000ff
        /*01f4*/ 	.word	0x00000038
        /*01f8*/ 	.short	0x0100
        /*01fa*/ 	.byte	0x04
	.zero		1


	//   ....[15]....
        /*01fc*/ 	.word	0x00000720
        /*0200*/ 	.word	0x000000ff
        /*0204*/ 	.word	0x00000088
        /*0208*/ 	.short	0x0100
        /*020a*/ 	.byte	0x04
	.zero		1


	//   ....[16]....
        /*020c*/ 	.word	0x00000730
        /*0210*/ 	.word	0x000000ff
        /*0214*/ 	.word	0x00000040
        /*0218*/ 	.short	0x0100
        /*021a*/ 	.byte	0x04
	.zero		1


	//   ....[17]....
        /*021c*/ 	.word	0x00000740
        /*0220*/ 	.word	0x000000ff
        /*0224*/ 	.word	0x00000090
        /*0228*/ 	.short	0x0100
        /*022a*/ 	.byte	0x04
	.zero		1


	//   ....[18]....
        /*022c*/ 	.word	0x00000750
        /*0230*/ 	.word	0x000000ff
        /*0234*/ 	.word	0x00000048
        /*0238*/ 	.short	0x0100
        /*023a*/ 	.byte	0x04
	.zero		1


	//   ....[19]....
        /*023c*/ 	.word	0x00000760
        /*0240*/ 	.word	0x000000ff
        /*0244*/ 	.word	0x00000098
        /*0248*/ 	.short	0x0100
        /*024a*/ 	.byte	0x04
	.zero		1


	//   ....[20]....
        /*024c*/ 	.word	0x000008a0
        /*0250*/ 	.word	0x000000ff
        /*0254*/ 	.word	0x000000a0
        /*0258*/ 	.short	0x0100
        /*025a*/ 	.byte	0x04
	.zero		1


	//   ....[21]....
        /*025c*/ 	.word	0x000008b0
        /*0260*/ 	.word	0x000000ff
        /*0264*/ 	.word	0x000000c0
        /*0268*/ 	.short	0x0100
        /*026a*/ 	.byte	0x04
	.zero		1


	//   ....[22]....
        /*026c*/ 	.word	0x000008c0
        /*0270*/ 	.word	0x000000ff
        /*0274*/ 	.word	0x000000a8
        /*0278*/ 	.short	0x0100
        /*027a*/ 	.byte	0x04
	.zero		1


	//   ....[23]....
        /*027c*/ 	.word	0x000008d0
        /*0280*/ 	.word	0x000000ff
        /*0284*/ 	.word	0x000000c8
        /*0288*/ 	.short	0x0100
        /*028a*/ 	.byte	0x04
	.zero		1


	//   ....[24]....
        /*028c*/ 	.word	0x000008e0
        /*0290*/ 	.word	0x000000ff
        /*0294*/ 	.word	0x000000b0
        /*0298*/ 	.short	0x0100
        /*029a*/ 	.byte	0x04
	.zero		1


	//   ....[25]....
        /*029c*/ 	.word	0x000008f0
        /*02a0*/ 	.word	0x000000ff
        /*02a4*/ 	.word	0x000000d0
        /*02a8*/ 	.short	0x0100
        /*02aa*/ 	.byte	0x04
	.zero		1


	//   ....[26]....
        /*02ac*/ 	.word	0x00000900
        /*02b0*/ 	.word	0x000000ff
        /*02b4*/ 	.word	0x000000b8
        /*02b8*/ 	.short	0x0100
        /*02ba*/ 	.byte	0x04
	.zero		1


	//   ....[27]....
        /*02bc*/ 	.word	0x00000910
        /*02c0*/ 	.word	0x000000ff
        /*02c4*/ 	.word	0x000000d8
        /*02c8*/ 	.short	0x0100
        /*02ca*/ 	.byte	0x04
	.zero		1


	//   ....[28]....
        /*02cc*/ 	.word	0x00000a00
        /*02d0*/ 	.word	0x000000ff
        /*02d4*/ 	.word	0x000000e0
        /*02d8*/ 	.short	0x0100
        /*02da*/ 	.byte	0x06
	.zero		1


	//   ....[29]....
        /*02dc*/ 	.word	0x00000a10
        /*02e0*/ 	.word	0x000000ff
        /*02e4*/ 	.word	0x000000e8
        /*02e8*/ 	.short	0x0100
        /*02ea*/ 	.byte	0x06
	.zero		1


	//   ....[30]....
        /*02ec*/ 	.word	0x00000b50
        /*02f0*/ 	.word	0x000000ff
        /*02f4*/ 	.word	0x000000f0
        /*02f8*/ 	.short	0x0100
        /*02fa*/ 	.byte	0x06
	.zero		1


	//   ....[31]....
        /*02fc*/ 	.word	0x00000b60
        /*0300*/ 	.word	0x000000ff
        /*0304*/ 	.word	0x00000100
        /*0308*/ 	.short	0x0100
        /*030a*/ 	.byte	0x06
	.zero		1


	//   ....[32]....
        /*030c*/ 	.word	0x00000b70
        /*0310*/ 	.word	0x000000ff
        /*0314*/ 	.word	0x000000f8
        /*0318*/ 	.short	0x0100
        /*031a*/ 	.byte	0x06
	.zero		1


	//   ....[33]....
        /*031c*/ 	.word	0x00000b80
        /*0320*/ 	.word	0x000000ff
        /*0324*/ 	.word	0x00000108
        /*0328*/ 	.short	0x0100
        /*032a*/ 	.byte	0x06
	.zero		1


	//   ....[34]....
        /*032c*/ 	.word	0x00000cb0
        /*0330*/ 	.word	0x000000ff
        /*0334*/ 	.word	0x00000110
        /*0338*/ 	.short	0x0100
        /*033a*/ 	.byte	0x04
	.zero		1


	//   ....[35]....
        /*033c*/ 	.word	0x00000cc0
        /*0340*/ 	.word	0x000000ff
        /*0344*/ 	.word	0x00000130
        /*0348*/ 	.short	0x0100
        /*034a*/ 	.byte	0x04
	.zero		1


	//   ....[36]....
        /*034c*/ 	.word	0x00000cd0
        /*0350*/ 	.word	0x000000ff
        /*0354*/ 	.word	0x00000118
        /*0358*/ 	.short	0x0100
        /*035a*/ 	.byte	0x04
	.zero		1


	//   ....[37]....
        /*035c*/ 	.word	0x00000ce0
        /*0360*/ 	.word	0x000000ff
        /*0364*/ 	.word	0x00000138
        /*0368*/ 	.short	0x0100
        /*036a*/ 	.byte	0x04
	.zero		1


	//   ....[38]....
        /*036c*/ 	.word	0x00000cf0
        /*0370*/ 	.word	0x000000ff
        /*0374*/ 	.word	0x00000120
        /*0378*/ 	.short	0x0100
        /*037a*/ 	.byte	0x04
	.zero		1


	//   ....[39]....
        /*037c*/ 	.word	0x00000d00
        /*0380*/ 	.word	0x000000ff
        /*0384*/ 	.word	0x00000140
        /*0388*/ 	.short	0x0100
        /*038a*/ 	.byte	0x04
	.zero		1


	//   ....[40]....
        /*038c*/ 	.word	0x00000d10
        /*0390*/ 	.word	0x000000ff
        /*0394*/ 	.word	0x00000128
        /*0398*/ 	.short	0x0100
        /*039a*/ 	.byte	0x04
	.zero		1


	//   ....[41]....
        /*039c*/ 	.word	0x00000d20
        /*03a0*/ 	.word	0x000000ff
        /*03a4*/ 	.word	0x00000148
        /*03a8*/ 	.short	0x0100
        /*03aa*/ 	.byte	0x04
	.zero		1


	//   ....[42]....
        /*03ac*/ 	.word	0x00000e10
        /*03b0*/ 	.word	0x000000ff
        /*03b4*/ 	.word	0x00000150
        /*03b8*/ 	.short	0x0100
        /*03ba*/ 	.byte	0x04
	.zero		1


	//   ....[43]....
        /*03bc*/ 	.word	0x00000e20
        /*03c0*/ 	.word	0x000000ff
        /*03c4*/ 	.word	0x00000160
        /*03c8*/ 	.short	0x0100
        /*03ca*/ 	.byte	0x04
	.zero		1


	//   ....[44]....
        /*03cc*/ 	.word	0x00000e30
        /*03d0*/ 	.word	0x000000ff
        /*03d4*/ 	.word	0x00000158
        /*03d8*/ 	.short	0x0100
        /*03da*/ 	.byte	0x04
	.zero		1


	//   ....[45]....
        /*03dc*/ 	.word	0x00000e40
        /*03e0*/ 	.word	0x000000ff
        /*03e4*/ 	.word	0x00000168
        /*03e8*/ 	.short	0x0100
        /*03ea*/ 	.byte	0x04
	.zero		1


	//   ....[46]....
        /*03ec*/ 	.word	0x00001bb0
        /*03f0*/ 	.word	0x00000000
        /*03f4*/ 	.word	0x00000160
        /*03f8*/ 	.short	0x010a
        /*03fa*/ 	.byte	0xff
	.zero		1


	//   ....[47]....
        /*03fc*/ 	.word	0x00001bd0
        /*0400*/ 	.word	0x00000000
        /*0404*/ 	.word	0x00000150
        /*0408*/ 	.short	0x0101
        /*040a*/ 	.byte	0xff
	.zero		1


	//   ....[48]....
        /*040c*/ 	.word	0x00001c90
        /*0410*/ 	.word	0x000000ff
        /*0414*/ 	.word	0x00000050
        /*0418*/ 	.short	0x010a
        /*041a*/ 	.byte	0x04
	.zero		1


	//   ....[49]....
        /*041c*/ 	.word	0x00001d20
        /*0420*/ 	.word	0x000000ff
        /*0424*/ 	.word	0x00000050
        /*0428*/ 	.short	0x010a
        /*042a*/ 	.byte	0x21
	.zero		1


	//   ....[50]....
        /*042c*/ 	.word	0x00001eb0
        /*0430*/ 	.word	0x000000ff
        /*0434*/ 	.word	0x00000050
        /*0438*/ 	.short	0x010a
        /*043a*/ 	.byte	0x05
	.zero		1


	//   ....[51]....
        /*043c*/ 	.word	0x00001fe0
        /*0440*/ 	.word	0x000000ff
        /*0444*/ 	.word	0x000000e8
        /*0448*/ 	.short	0x0101
        /*044a*/ 	.byte	0x15
	.zero		1


	//   ....[52]....
        /*044c*/ 	.word	0x00002000
        /*0450*/ 	.word	0x000000ff
        /*0454*/ 	.word	0x00000050
        /*0458*/ 	.short	0x010a
        /*045a*/ 	.byte	0x04
	.zero		1


	//   ....[53]....
        /*045c*/ 	.word	0x00002080
        /*0460*/ 	.word	0x000000ff
        /*0464*/ 	.word	0x00000050
        /*0468*/ 	.short	0x010a
        /*046a*/ 	.byte	0x11
	.zero		1


	//   ....[54]....
        /*046c*/ 	.word	0x00002210
        /*0470*/ 	.word	0x000000ff
        /*0474*/ 	.word	0x00000050
        /*0478*/ 	.short	0x010a
        /*047a*/ 	.byte	0x05
	.zero		1


	//   ....[55]....
        /*047c*/ 	.word	0x00002350
        /*0480*/ 	.word	0x00000003
        /*0484*/ 	.word	0x000000f0
        /*0488*/ 	.short	0x010a
        /*048a*/ 	.byte	0xff
	.zero		1


	//   ....[56]....
        /*048c*/ 	.word	0x000024a0
        /*0490*/ 	.word	0x00000000
        /*0494*/ 	.word	0x00000000
        /*0498*/ 	.short	0x0101
        /*049a*/ 	.byte	0xff
	.zero		1


	//   ....[57]....
        /*049c*/ 	.word	0x00002a50
        /*04a0*/ 	.word	0x000000ff
        /*04a4*/ 	.word	0x00000000
        /*04a8*/ 	.short	0x010a
        /*04aa*/ 	.byte	0x04
	.zero		1


	//   ....[58]....
        /*04ac*/ 	.word	0x00002ae0
        /*04b0*/ 	.word	0x000000ff
        /*04b4*/ 	.word	0x00000000
        /*04b8*/ 	.short	0x010a
        /*04ba*/ 	.byte	0x05
	.zero		1


	//   ....[59]....
        /*04bc*/ 	.word	0x00002b70
        /*04c0*/ 	.word	0x000000ff
        /*04c4*/ 	.word	0x00000000
        /*04c8*/ 	.short	0x010a
        /*04ca*/ 	.byte	0x05
	.zero		1


	//   ....[60]....
        /*04cc*/ 	.word	0x00002c00
        /*04d0*/ 	.word	0x000000ff
        /*04d4*/ 	.word	0x00000000
        /*04d8*/ 	.short	0x010a
        /*04da*/ 	.byte	0x05
	.zero		1


	//   ....[61]....
        /*04dc*/ 	.word	0x00002c90
        /*04e0*/ 	.word	0x000000ff
        /*04e4*/ 	.word	0x00000000
        /*04e8*/ 	.short	0x010a
        /*04ea*/ 	.byte	0x05
	.zero		1


	//   ....[62]....
        /*04ec*/ 	.word	0x00002d20
        /*04f0*/ 	.word	0x000000ff
        /*04f4*/ 	.word	0x00000000
        /*04f8*/ 	.short	0x010a
        /*04fa*/ 	.byte	0x05
	.zero		1


	//   ....[63]....
        /*04fc*/ 	.word	0x00002db0
        /*0500*/ 	.word	0x000000ff
        /*0504*/ 	.word	0x00000000
        /*0508*/ 	.short	0x010a
        /*050a*/ 	.byte	0x05
	.zero		1


	//   ....[64]....
        /*050c*/ 	.word	0x00002e40
        /*0510*/ 	.word	0x000000ff
        /*0514*/ 	.word	0x00000000
        /*0518*/ 	.short	0x010a
        /*051a*/ 	.byte	0x05
	.zero		1


	//   ....[65]....
        /*051c*/ 	.word	0x00002ed0
        /*0520*/ 	.word	0x000000ff
        /*0524*/ 	.word	0x00000000
        /*0528*/ 	.short	0x010a
        /*052a*/ 	.byte	0x05
	.zero		1


	//   ....[66]....
        /*052c*/ 	.word	0x00002f70
        /*0530*/ 	.word	0x00000000
        /*0534*/ 	.word	0x00000000
        /*0538*/ 	.short	0x010a
        /*053a*/ 	.byte	0xff
	.zero		1


	//   ....[67]....
        /*053c*/ 	.word	0x000030b0
        /*0540*/ 	.word	0x00000002
        /*0544*/ 	.word	0x00000150
        /*0548*/ 	.short	0x010a
        /*054a*/ 	.byte	0xff
	.zero		1


	//   ....[68]....
        /*054c*/ 	.word	0x00003110
        /*0550*/ 	.word	0x00000004
        /*0554*/ 	.word	0x00000000
        /*0558*/ 	.short	0x0101
        /*055a*/ 	.byte	0xff
	.zero		1


	//   ....[69]....
        /*055c*/ 	.word	0x00003130
        /*0560*/ 	.word	0x000000ff
        /*0564*/ 	.word	0x00000100
        /*0568*/ 	.short	0x010a
        /*056a*/ 	.byte	0x04
	.zero		1


	//   ....[70]....
        /*056c*/ 	.word	0x00003250
        /*0570*/ 	.word	0x00000002
        /*0574*/ 	.word	0x000000f0
        /*0578*/ 	.short	0x010a
        /*057a*/ 	.byte	0xff
	.zero		1


	//   ....[71]....
        /*057c*/ 	.word	0x00003360
        /*0580*/ 	.word	0x00000002
        /*0584*/ 	.word	0x00000000
        /*0588*/ 	.short	0x0101
        /*058a*/ 	.byte	0xff
	.zero		1


	//   ....[72]....
        /*058c*/ 	.word	0x000033f0
        /*0590*/ 	.word	0x000000ff
        /*0594*/ 	.word	0x00000100
        /*0598*/ 	.short	0x0106
        /*059a*/ 	.byte	0x04
	.zero		1


	//   ....[73]....
        /*059c*/ 	.word	0x00003410
        /*05a0*/ 	.word	0x000000ff
        /*05a4*/ 	.word	0x00000100
        /*05a8*/ 	.short	0x010a
        /*05aa*/ 	.byte	0x04
	.zero		1


	//   ....[74]....
        /*05ac*/ 	.word	0x000034a0
        /*05b0*/ 	.word	0x000000ff
        /*05b4*/ 	.word	0x00000100
        /*05b8*/ 	.short	0x0106
        /*05ba*/ 	.byte	0x07
	.zero		1


	//   ....[75]....
        /*05bc*/ 	.word	0x000034e0
        /*05c0*/ 	.word	0x00000000
        /*05c4*/ 	.word	0x00000100
        /*05c8*/ 	.short	0x010a
        /*05ca*/ 	.byte	0xff
	.zero		1


	//   ....[76]....
        /*05cc*/ 	.word	0x00003a00
        /*05d0*/ 	.word	0x00000000
        /*05d4*/ 	.word	0x000000f0
        /*05d8*/ 	.short	0x010a
        /*05da*/ 	.byte	0xff
	.zero		1


	//   ....[77]....
        /*05dc*/ 	.word	0x00003b00
        /*05e0*/ 	.word	0x00000003
        /*05e4*/ 	.word	0x00000000
        /*05e8*/ 	.short	0x0101
        /*05ea*/ 	.byte	0xff
	.zero		1


	//   ....[78]....
        /*05ec*/ 	.word	0x00003b10
        /*05f0*/ 	.word	0x000000ff
        /*05f4*/ 	.word	0x00000000
        /*05f8*/ 	.short	0x010a
        /*05fa*/ 	.byte	0x04
	.zero		1


	//   ....[79]....
        /*05fc*/ 	.word	0x00003b90
        /*0600*/ 	.word	0x000000ff
        /*0604*/ 	.word	0x00000130
        /*0608*/ 	.short	0x010a
        /*060a*/ 	.byte	0x17
	.zero		1


	//   ....[80]....
        /*060c*/ 	.word	0x00003c70
        /*0610*/ 	.word	0x000000ff
        /*0614*/ 	.word	0x00000000
        /*0618*/ 	.short	0x010a
        /*061a*/ 	.byte	0x05
	.zero		1


	//   ....[81]....
        /*061c*/ 	.word	0x00003db0
        /*0620*/ 	.word	0x000000ff
        /*0624*/ 	.word	0x00000000
        /*0628*/ 	.short	0x010a
        /*062a*/ 	.byte	0x04
	.zero		1


	//   ....[82]....
        /*062c*/ 	.word	0x00003fa0
        /*0630*/ 	.word	0x000000ff
        /*0634*/ 	.word	0x00000000
        /*0638*/ 	.short	0x010a
        /*063a*/ 	.byte	0x04
	.zero		1


	//   ....[83]....
        /*063c*/ 	.word	0x00004030
        /*0640*/ 	.word	0x000000ff
        /*0644*/ 	.word	0x00000000
        /*0648*/ 	.short	0x010a
        /*064a*/ 	.byte	0x05
	.zero		1


	//   ....[84]....
        /*064c*/ 	.word	0x000040c0
        /*0650*/ 	.word	0x000000ff
        /*0654*/ 	.word	0x00000000
        /*0658*/ 	.short	0x010a
        /*065a*/ 	.byte	0x05
	.zero		1


	//   ....[85]....
        /*065c*/ 	.word	0x00004150
        /*0660*/ 	.word	0x000000ff
        /*0664*/ 	.word	0x00000000
        /*0668*/ 	.short	0x010a
        /*066a*/ 	.byte	0x04
	.zero		1


	//   ....[86]....
        /*066c*/ 	.word	0x00004660
        /*0670*/ 	.word	0x0000000c
        /*0674*/ 	.word	0x000000f0
        /*0678*/ 	.short	0x010a
        /*067a*/ 	.byte	0xff
	.zero		1


	//   ....[87]....
        /*067c*/ 	.word	0x000047d0
        /*0680*/ 	.word	0x00000000
        /*0684*/ 	.word	0x00000000
        /*0688*/ 	.short	0x0101
        /*068a*/ 	.byte	0xff
	.zero		1


	//   ....[88]....
        /*068c*/ 	.word	0x00004c60
        /*0690*/ 	.word	0x000000ff
        /*0694*/ 	.word	0x000000e8
        /*0698*/ 	.short	0x010a
        /*069a*/ 	.byte	0x15
	.zero		1


	//   ....[89]....
        /*069c*/ 	.word	0x00004de0
        /*06a0*/ 	.word	0x000000ff
        /*06a4*/ 	.word	0x000000c0
        /*06a8*/ 	.short	0x010a
        /*06aa*/ 	.byte	0x15
	.zero		1


	//   ....[90]....
        /*06ac*/ 	.word	0x00004f50
        /*06b0*/ 	.word	0x000000ff
        /*06b4*/ 	.word	0x000000a0
        /*06b8*/ 	.short	0x010b
        /*06ba*/ 	.byte	0x15
	.zero		1


	//   ....[91]....
        /*06bc*/ 	.word	0x00004f60
        /*06c0*/ 	.word	0x000000ff
        /*06c4*/ 	.word	0x00000000
        /*06c8*/ 	.short	0x0101
        /*06ca*/ 	.byte	0x28
	.zero		1


	//   ....[92]....
        /*06cc*/ 	.word	0x00004f70
        /*06d0*/ 	.word	0x000000ff
        /*06d4*/ 	.word	0x000000c8
        /*06d8*/ 	.short	0x010a
        /*06da*/ 	.byte	0x15
	.zero		1


	//   ....[93]....
        /*06dc*/ 	.word	0x000050c0
        /*06e0*/ 	.word	0x000000ff
        /*06e4*/ 	.word	0x000000a8
        /*06e8*/ 	.short	0x010b
        /*06ea*/ 	.byte	0x15
	.zero		1


	//   ....[94]....
        /*06ec*/ 	.word	0x000050d0
        /*06f0*/ 	.word	0x000000ff
        /*06f4*/ 	.word	0x00000000
        /*06f8*/ 	.short	0x0101
        /*06fa*/ 	.byte	0x27
	.zero		1


	//   ....[95]....
        /*06fc*/ 	.word	0x000050e0
        /*0700*/ 	.word	0x000000ff
        /*0704*/ 	.word	0x000000d0
        /*0708*/ 	.short	0x010a
        /*070a*/ 	.byte	0x15
	.zero		1


	//   ....[96]....
        /*070c*/ 	.word	0x00005220
        /*0710*/ 	.word	0x000000ff
        /*0714*/ 	.word	0x000000b0
        /*0718*/ 	.short	0x010b
        /*071a*/ 	.byte	0x15
	.zero		1


	//   ....[97]....
        /*071c*/ 	.word	0x00005230
        /*0720*/ 	.word	0x000000ff
        /*0724*/ 	.word	0x00000000
        /*0728*/ 	.short	0x0101
        /*072a*/ 	.byte	0x26
	.zero		1


	//   ....[98]....
        /*072c*/ 	.word	0x00005240
        /*0730*/ 	.word	0x000000ff
        /*0734*/ 	.word	0x000000d8
        /*0738*/ 	.short	0x010a
        /*073a*/ 	.byte	0x15
	.zero		1


	//   ....[99]....
        /*073c*/ 	.word	0x00005430
        /*0740*/ 	.word	0x000000ff
        /*0744*/ 	.word	0x000000b8
        /*0748*/ 	.short	0x010b
        /*074a*/ 	.byte	0x15
	.zero		1


	//   ....[100]....
        /*074c*/ 	.word	0x00005440
        /*0750*/ 	.word	0x000000ff
        /*0754*/ 	.word	0x00000000
        /*0758*/ 	.short	0x0101
        /*075a*/ 	.byte	0x25
	.zero		1


	//   ....[101]....
        /*075c*/ 	.word	0x00005470
        /*0760*/ 	.word	0x000000ff
        /*0764*/ 	.word	0x000000c0
        /*0768*/ 	.short	0x010a
        /*076a*/ 	.byte	0x15
	.zero		1


	//   ....[102]....
        /*076c*/ 	.word	0x00005490
        /*0770*/ 	.word	0x000000ff
        /*0774*/ 	.word	0x000000c8
        /*0778*/ 	.short	0x010a
        /*077a*/ 	.byte	0x15
	.zero		1


	//   ....[103]....
        /*077c*/ 	.word	0x000054b0
        /*0780*/ 	.word	0x000000ff
        /*0784*/ 	.word	0x000000d0
        /*0788*/ 	.short	0x010a
        /*078a*/ 	.byte	0x15
	.zero		1


	//   ....[104]....
        /*078c*/ 	.word	0x000054f0
        /*0790*/ 	.word	0x00000000
        /*0794*/ 	.word	0x000000d8
        /*0798*/ 	.short	0x010a
        /*079a*/ 	.byte	0xff
	.zero		1


	//   ....[105]....
        /*079c*/ 	.word	0x00005840
        /*07a0*/ 	.word	0x00000003
        /*07a4*/ 	.word	0x000000f0
        /*07a8*/ 	.short	0x010a
        /*07aa*/ 	.byte	0xff
	.zero		1


	//   ....[106]....
        /*07ac*/ 	.word	0x000059c0
        /*07b0*/ 	.word	0x00000000
        /*07b4*/ 	.word	0x00000000
        /*07b8*/ 	.short	0x0101
        /*07ba*/ 	.byte	0xff
	.zero		1


	//   ....[107]....
        /*07bc*/ 	.word	0x00006510
        /*07c0*/ 	.word	0x00000002
        /*07c4*/ 	.word	0x000000a0
        /*07c8*/ 	.short	0x010a
        /*07ca*/ 	.byte	0xff
	.zero		1


	//   ....[108]....
        /*07cc*/ 	.word	0x00006580
        /*07d0*/ 	.word	0x00000047
        /*07d4*/ 	.word	0x00000110
        /*07d8*/ 	.short	0x010a
        /*07da*/ 	.byte	0xff
	.zero		1


	//   ....[109]....
        /*07dc*/ 	.word	0x00006670
        /*07e0*/ 	.word	0x00000002
        /*07e4*/ 	.word	0x000000a0
        /*07e8*/ 	.short	0x010a
        /*07ea*/ 	.byte	0xff
	.zero		1


	//   ....[110]....
        /*07ec*/ 	.word	0x00006780
        /*07f0*/ 	.word	0x00000000
        /*07f4*/ 	.word	0x00000000
        /*07f8*/ 	.short	0x0101
        /*07fa*/ 	.byte	0xff
	.zero		1


	//   ....[111]....
        /*07fc*/ 	.word	0x00006800
        /*0800*/ 	.word	0x00000047
        /*0804*/ 	.word	0x00000110
        /*0808*/ 	.short	0x010a
        /*080a*/ 	.byte	0xff
	.zero		1


	//   ....[112]....
        /*080c*/ 	.word	0x00007350
        /*0810*/ 	.word	0x00000070
        /*0814*/ 	.word	0x000000a0
        /*0818*/ 	.short	0x010a
        /*081a*/ 	.byte	0xff
	.zero		1


	//   ....[113]....
        /*081c*/ 	.word	0x00007420
        /*0820*/ 	.word	0x00000070
        /*0824*/ 	.word	0x000000a0
        /*0828*/ 	.short	0x010a
        /*082a*/ 	.byte	0xff
	.zero		1


	//   ....[114]....
        /*082c*/ 	.word	0x00007530
        /*0830*/ 	.word	0x00000000
        /*0834*/ 	.word	0x00000000
        /*0838*/ 	.short	0x0101
        /*083a*/ 	.byte	0xff
	.zero		1


	//   ....[115]....
        /*083c*/ 	.word	0x000080a0
        /*0840*/ 	.word	0x00000070
        /*0844*/ 	.word	0x000000a0
        /*0848*/ 	.short	0x010a
        /*084a*/ 	.byte	0xff
	.zero		1


	//   ....[116]....
        /*084c*/ 	.word	0x00008170
        /*0850*/ 	.word	0x00000070
        /*0854*/ 	.word	0x000000a0
        /*0858*/ 	.short	0x010a
        /*085a*/ 	.byte	0xff
	.zero		1


	//   ....[117]....
        /*085c*/ 	.word	0x00008280
        /*0860*/ 	.word	0x00000000
        /*0864*/ 	.word	0x00000000
        /*0868*/ 	.short	0x0101
        /*086a*/ 	.byte	0xff
	.zero		1


	//   ....[118]....
        /*086c*/ 	.word	0x00008e20
        /*0870*/ 	.word	0x00000066
        /*0874*/ 	.word	0x000000a0
        /*0878*/ 	.short	0x010a
        /*087a*/ 	.byte	0xff
	.zero		1


	//   ....[119]....
        /*087c*/ 	.word	0x00008ef0
        /*0880*/ 	.word	0x00000066
        /*0884*/ 	.word	0x000000a0
        /*0888*/ 	.short	0x010a
        /*088a*/ 	.byte	0xff
	.zero		1


	//   ....[120]....
        /*088c*/ 	.word	0x00009000
        /*0890*/ 	.word	0x00000000
        /*0894*/ 	.word	0x00000000
        /*0898*/ 	.short	0x0101
        /*089a*/ 	.byte	0xff
	.zero		1


	//   ....[121]....
        /*089c*/ 	.word	0x00009490
        /*08a0*/ 	.word	0x000000ff
        /*08a4*/ 	.word	0x00000000
        /*08a8*/ 	.short	0x0101
        /*08aa*/ 	.byte	0x04
	.zero		1


	//   ....[122]....
        /*08ac*/ 	.word	0x00009ca0
        /*08b0*/ 	.word	0x00000000
        /*08b4*/ 	.word	0x00000160
        /*08b8*/ 	.short	0x010a
        /*08ba*/ 	.byte	0xff
	.zero		1


	//   ....[123]....
        /*08bc*/ 	.word	0x00009d00
        /*08c0*/ 	.word	0x00000000
        /*08c4*/ 	.word	0x00000050
        /*08c8*/ 	.short	0x010a
        /*08ca*/ 	.byte	0xff
	.zero		1


	//   ....[124]....
        /*08cc*/ 	.word	0x00009d60
        /*08d0*/ 	.word	0x00000000
        /*08d4*/ 	.word	0x00000050
        /*08d8*/ 	.short	0x010a
        /*08da*/ 	.byte	0xff
	.zero		1


	//   ....[125]....
        /*08dc*/ 	.word	0x00009db0
        /*08e0*/ 	.word	0x00000003
        /*08e4*/ 	.word	0x000000f0
        /*08e8*/ 	.short	0x010a
        /*08ea*/ 	.byte	0xff
	.zero		1


	//   ....[126]....
        /*08ec*/ 	.word	0x00009e10
        /*08f0*/ 	.word	0x00000000
        /*08f4*/ 	.word	0x00000000
        /*08f8*/ 	.short	0x010a
        /*08fa*/ 	.byte	0xff
	.zero		1


	//   ....[127]....
        /*08fc*/ 	.word	0x00009e70
        /*0900*/ 	.word	0x00000000
        /*0904*/ 	.word	0x00000000
        /*0908*/ 	.short	0x010a
        /*090a*/ 	.byte	0xff
	.zero		1


	//   ....[128]....
        /*090c*/ 	.word	0x00009ed0
        /*0910*/ 	.word	0x00000000
        /*0914*/ 	.word	0x00000000
        /*0918*/ 	.short	0x010a
        /*091a*/ 	.byte	0xff
	.zero		1


	//   ....[129]....
        /*091c*/ 	.word	0x00009f30
        /*0920*/ 	.word	0x00000000
        /*0924*/ 	.word	0x00000000
        /*0928*/ 	.short	0x010a
        /*092a*/ 	.byte	0xff
	.zero		1


	//   ....[130]....
        /*092c*/ 	.word	0x00009f90
        /*0930*/ 	.word	0x00000000
        /*0934*/ 	.word	0x00000000
        /*0938*/ 	.short	0x010a
        /*093a*/ 	.byte	0xff
	.zero		1


	//   ....[131]....
        /*093c*/ 	.word	0x00009ff0
        /*0940*/ 	.word	0x00000000
        /*0944*/ 	.word	0x00000000
        /*0948*/ 	.short	0x010a
        /*094a*/ 	.byte	0xff
	.zero		1


	//   ....[132]....
        /*094c*/ 	.word	0x0000a050
        /*0950*/ 	.word	0x00000000
        /*0954*/ 	.word	0x00000000
        /*0958*/ 	.short	0x010a
        /*095a*/ 	.byte	0xff
	.zero		1


	//   ....[133]....
        /*095c*/ 	.word	0x0000a0b0
        /*0960*/ 	.word	0x00000000
        /*0964*/ 	.word	0x00000000
        /*0968*/ 	.short	0x010a
        /*096a*/ 	.byte	0xff
	.zero		1


	//   ....[134]....
        /*096c*/ 	.word	0x0000a110
        /*0970*/ 	.word	0x00000000
        /*0974*/ 	.word	0x00000000
        /*0978*/ 	.short	0x010a
        /*097a*/ 	.byte	0xff
	.zero		1


	//   ....[135]....
        /*097c*/ 	.word	0x0000a160
        /*0980*/ 	.word	0x00000002
        /*0984*/ 	.word	0x00000150
        /*0988*/ 	.short	0x010a
        /*098a*/ 	.byte	0xff
	.zero		1


	//   ....[136]....
        /*098c*/ 	.word	0x0000a1c0
        /*0990*/ 	.word	0x00000002
        /*0994*/ 	.word	0x00000100
        /*0998*/ 	.short	0x010a
        /*099a*/ 	.byte	0xff
	.zero		1


	//   ....[137]....
        /*099c*/ 	.word	0x0000a210
        /*09a0*/ 	.word	0x00000002
        /*09a4*/ 	.word	0x000000f0
        /*09a8*/ 	.short	0x010a
        /*09aa*/ 	.byte	0xff
	.zero		1


	//   ....[138]....
        /*09ac*/ 	.word	0x0000a270
        /*09b0*/ 	.word	0x00000000
        /*09b4*/ 	.word	0x00000100
        /*09b8*/ 	.short	0x010a
        /*09ba*/ 	.byte	0xff
	.zero		1


	//   ....[139]....
        /*09bc*/ 	.word	0x0000a2c0
        /*09c0*/ 	.word	0x00000000
        /*09c4*/ 	.word	0x000000f0
        /*09c8*/ 	.short	0x010a
        /*09ca*/ 	.byte	0xff
	.zero		1


	//   ....[140]....
        /*09cc*/ 	.word	0x0000a320
        /*09d0*/ 	.word	0x00000003
        /*09d4*/ 	.word	0x00000130
        /*09d8*/ 	.short	0x010a
        /*09da*/ 	.byte	0xff
	.zero		1


	//   ....[141]....
        /*09dc*/ 	.word	0x0000a380
        /*09e0*/ 	.word	0x00000000
        /*09e4*/ 	.word	0x00000000
        /*09e8*/ 	.short	0x010a
        /*09ea*/ 	.byte	0xff
	.zero		1


	//   ....[142]....
        /*09ec*/ 	.word	0x0000a3e0
        /*09f0*/ 	.word	0x00000000
        /*09f4*/ 	.word	0x00000000
        /*09f8*/ 	.short	0x010a
        /*09fa*/ 	.byte	0xff
	.zero		1


	//   ....[143]....
        /*09fc*/ 	.word	0x0000a440
        /*0a00*/ 	.word	0x00000000
        /*0a04*/ 	.word	0x00000000
        /*0a08*/ 	.short	0x010a
        /*0a0a*/ 	.byte	0xff
	.zero		1


	//   ....[144]....
        /*0a0c*/ 	.word	0x0000a4a0
        /*0a10*/ 	.word	0x00000000
        /*0a14*/ 	.word	0x00000000
        /*0a18*/ 	.short	0x010a
        /*0a1a*/ 	.byte	0xff
	.zero		1


	//   ....[145]....
        /*0a1c*/ 	.word	0x0000a500
        /*0a20*/ 	.word	0x00000000
        /*0a24*/ 	.word	0x00000000
        /*0a28*/ 	.short	0x010a
        /*0a2a*/ 	.byte	0xff
	.zero		1


	//   ....[146]....
        /*0a2c*/ 	.word	0x0000a550
        /*0a30*/ 	.word	0x0000000c
        /*0a34*/ 	.word	0x000000f0
        /*0a38*/ 	.short	0x010a
        /*0a3a*/ 	.byte	0xff
	.zero		1


	//   ....[147]....
        /*0a3c*/ 	.word	0x0000a5b0
        /*0a40*/ 	.word	0x00000000
        /*0a44*/ 	.word	0x000000e8
        /*0a48*/ 	.short	0x010a
        /*0a4a*/ 	.byte	0xff
	.zero		1


	//   ....[148]....
        /*0a4c*/ 	.word	0x0000a610
        /*0a50*/ 	.word	0x00000000
        /*0a54*/ 	.word	0x000000c0
        /*0a58*/ 	.short	0x010a
        /*0a5a*/ 	.byte	0xff
	.zero		1


	//   ....[149]....
        /*0a5c*/ 	.word	0x0000a670
        /*0a60*/ 	.word	0x00000000
        /*0a64*/ 	.word	0x000000c8
        /*0a68*/ 	.short	0x010a
        /*0a6a*/ 	.byte	0xff
	.zero		1


	//   ....[150]....
        /*0a6c*/ 	.word	0x0000a6d0
        /*0a70*/ 	.word	0x00000000
        /*0a74*/ 	.word	0x000000d0
        /*0a78*/ 	.short	0x010a
        /*0a7a*/ 	.byte	0xff
	.zero		1


	//   ....[151]....
        /*0a7c*/ 	.word	0x0000a730
        /*0a80*/ 	.word	0x00000000
        /*0a84*/ 	.word	0x000000d8
        /*0a88*/ 	.short	0x010a
        /*0a8a*/ 	.byte	0xff
	.zero		1


	//   ....[152]....
        /*0a8c*/ 	.word	0x0000a790
        /*0a90*/ 	.word	0x00000000
        /*0a94*/ 	.word	0x000000c0
        /*0a98*/ 	.short	0x010a
        /*0a9a*/ 	.byte	0xff
	.zero		1


	//   ....[153]....
        /*0a9c*/ 	.word	0x0000a7f0
        /*0aa0*/ 	.word	0x00000000
        /*0aa4*/ 	.word	0x000000c8
        /*0aa8*/ 	.short	0x010a
        /*0aaa*/ 	.byte	0xff
	.zero		1


	//   ....[154]....
        /*0aac*/ 	.word	0x0000a850
        /*0ab0*/ 	.word	0x00000000
        /*0ab4*/ 	.word	0x000000d0
        /*0ab8*/ 	.short	0x010a
        /*0aba*/ 	.byte	0xff
	.zero		1


	//   ....[155]....
        /*0abc*/ 	.word	0x0000a8a0
        /*0ac0*/ 	.word	0x00000003
        /*0ac4*/ 	.word	0x000000f0
        /*0ac8*/ 	.short	0x010a
        /*0aca*/ 	.byte	0xff
	.zero		1


	//   ....[156]....
        /*0acc*/ 	.word	0x0000a8f0
        /*0ad0*/ 	.word	0x00000002
        /*0ad4*/ 	.word	0x000000a0
        /*0ad8*/ 	.short	0x010a
        /*0ada*/ 	.byte	0xff
	.zero		1


	//   ....[157]....
        /*0adc*/ 	.word	0x0000a940
        /*0ae0*/ 	.word	0x00000047
        /*0ae4*/ 	.word	0x00000110
        /*0ae8*/ 	.short	0x010a
        /*0aea*/ 	.byte	0xff
	.zero		1


	//   ....[158]....
        /*0aec*/ 	.word	0x0000a990
        /*0af0*/ 	.word	0x00000070
        /*0af4*/ 	.word	0x000000a0
        /*0af8*/ 	.short	0x010a
        /*0afa*/ 	.byte	0xff
	.zero		1


	//   ....[159]....
        /*0afc*/ 	.word	0x0000a9e0
        /*0b00*/ 	.word	0x00000070
        /*0b04*/ 	.word	0x000000a0
        /*0b08*/ 	.short	0x010a
        /*0b0a*/ 	.byte	0xff
	.zero		1


	//   ....[160]....
        /*0b0c*/ 	.word	0x0000aa30
        /*0b10*/ 	.word	0x00000066
        /*0b14*/ 	.word	0x000000a0
        /*0b18*/ 	.short	0x010a
        /*0b1a*/ 	.byte	0xff
	.zero		1


	//----- nvinfo : EIATTR_NUM_MBARRIERS
	.align		4
.L_48:
        /*0b1c*/ 	.byte	0x03, 0x38
        /*0b1e*/ 	.short	0x002e


	//----- nvinfo : EIATTR_EXIT_INSTR_OFFSETS
	.align		4
        /*0b20*/ 	.byte	0x04, 0x1c
        /*0b22*/ 	.short	(.L_50 - .L_49)


	//   ....[0]....
.L_49:
        /*0b24*/ 	.word	0x00002fa0


	//   ....[1]....
        /*0b28*/ 	.word	0x000034b0


	//   ....[2]....
        /*0b2c*/ 	.word	0x00003510


	//   ....[3]....
        /*0b30*/ 	.word	0x000043b0


	//   ....[4]....
        /*0b34*/ 	.word	0x00005520


	//   ....[5]....
        /*0b38*/ 	.word	0x00005560


	//   ....[6]....
        /*0b3c*/ 	.word	0x00009c90


	//----- nvinfo : EIATTR_MAX_THREADS
	.align		4
.L_50:
        /*0b40*/ 	.byte	0x04, 0x05
        /*0b42*/ 	.short	(.L_52 - .L_51)
.L_51:
        /*0b44*/ 	.word	0x00000100
        /*0b48*/ 	.word	0x00000001
        /*0b4c*/ 	.word	0x00000001


	//----- nvinfo : EIATTR_CRS_STACK_SIZE
	.align		4
.L_52:
        /*0b50*/ 	.byte	0x04, 0x1e
        /*0b52*/ 	.short	(.L_54 - .L_53)
.L_53:
        /*0b54*/ 	.word	0x00000000


	//----- nvinfo : EIATTR_CBANK_PARAM_SIZE
	.align		4
.L_54:
        /*0b58*/ 	.byte	0x03, 0x19
        /*0b5a*/ 	.short	0x0800


	//----- nvinfo : EIATTR_PARAM_CBANK
	.align		4
        /*0b5c*/ 	.byte	0x04, 0x0a
        /*0b5e*/ 	.short	(.L_56 - .L_55)
	.align		4
.L_55:
        /*0b60*/ 	.word	index@(.nv.constant0._ZN7cutlass13device_kernelINS_4gemm6kernel13GemmUniversalIN4cute5tupleIJiiiiEEENS1_10collective13CollectiveMmaINS1_35MainloopSm100TmaUmmaWarpSpecializedILi10ELi2ELi4ENS5_IJNS4_1CILi4EEENSA_ILi2EEENSA_ILi1EEEEEEEENS5_IJNSA_ILi64EEENSA_ILi256EEESG_EEENS_12float_e5m2_tENS5_IJlSD_lEEESJ_SK_NS4_8TiledMMAINS4_8MMA_AtomIJNS4_10MMA_TraitsINS4_19SM100_MMA_F8F6F4_SSEJSJ_SJ_fSG_SH_NS4_17integral_constantINS4_4UMMA5MajorELSR_0EEESS_NSP_INSQ_7ScaleInELST_0EEESU_EEEEEENS4_6LayoutINS5_IJSD_SD_SD_EEENS5_IJNSA_ILi0EEESZ_SZ_EEEEENS5_IJNS4_10UnderscoreES12_S12_EEEEENS4_23SM90_TMA_LOAD_MULTICASTENS4_14ComposedLayoutINS4_7SwizzleILi2ELi4ELi3EEENS4_18smem_ptr_flag_bitsILi8EEENSX_INS5_IJNSA_ILi8EEESG_EEENS5_IJSG_SD_EEEEEEEvNS4_8identityES15_S1F_vS1G_EENS_8epilogue10collective18CollectiveEpilogueINS1I_23Sm100TmaWarpSpecializedILi4ELi2ELi32ELb0ELb0EEEJSI_NS5_IJNSX_ISG_SD_EES1N_EEESJ_SK_SJ_SK_NS1I_6fusion15FusionCallbacksIS1M_NS1P_17LinearCombinationISJ_fSJ_fLNS_15FloatRoundStyleE2EEESI_S1O_JEEENS4_5SM1004TMEM4LOAD26SM100_TMEM_LOAD_16dp32b32xENS4_13SM90_TMA_LOADES1F_NS4_39AutoVectorizingCopyWithAssumedAlignmentILi128EEENS4_14SM90_TMA_STOREES1F_S21_S21_EEEvvEEEEvNT_6ParamsE)
        /*0b64*/ 	.short	0x0380
        /*0b66*/ 	.short	0x0800


	//----- nvinfo : EIATTR_SW_WAR
	.align		4
.L_56:
        /*0b68*/ 	.byte	0x04, 0x36
        /*0b6a*/ 	.short	(.L_58 - .L_57)
.L_57:
        /*0b6c*/ 	.word	0x00000008
.L_58:


//--------------------- .nv.callgraph             --------------------------
	.section	.nv.callgraph,"",@"SHT_CUDA_CALLGRAPH"
	.align	4
	.sectionentsize	8
	.align		4
        /*0000*/ 	.word	0x00000000
	.align		4
        /*0004*/ 	.word	0xffffffff
	.align		4
        /*0008*/ 	.word	index@(_ZN7cutlass13device_kernelINS_4gemm6kernel13GemmUniversalIN4cute5tupleIJiiiiEEENS1_10collective13CollectiveMmaINS1_35MainloopSm100TmaUmmaWarpSpecializedILi10ELi2ELi4ENS5_IJNS4_1CILi4EEENSA_ILi2EEENSA_ILi1EEEEEEEENS5_IJNSA_ILi64EEENSA_ILi256EEESG_EEENS_12float_e5m2_tENS5_IJlSD_lEEESJ_SK_NS4_8TiledMMAINS4_8MMA_AtomIJNS4_10MMA_TraitsINS4_19SM100_MMA_F8F6F4_SSEJSJ_SJ_fSG_SH_NS4_17integral_constantINS4_4UMMA5MajorELSR_0EEESS_NSP_INSQ_7ScaleInELST_0EEESU_EEEEEENS4_6LayoutINS5_IJSD_SD_SD_EEENS5_IJNSA_ILi0EEESZ_SZ_EEEEENS5_IJNS4_10UnderscoreES12_S12_EEEEENS4_23SM90_TMA_LOAD_MULTICASTENS4_14ComposedLayoutINS4_7SwizzleILi2ELi4ELi3EEENS4_18smem_ptr_flag_bitsILi8EEENSX_INS5_IJNSA_ILi8EEESG_EEENS5_IJSG_SD_EEEEEEEvNS4_8identityES15_S1F_vS1G_EENS_8epilogue10collective18CollectiveEpilogueINS1I_23Sm100TmaWarpSpecializedILi4ELi2ELi32ELb0ELb0EEEJSI_NS5_IJNSX_ISG_SD_EES1N_EEESJ_SK_SJ_SK_NS1I_6fusion15FusionCallbacksIS1M_NS1P_17LinearCombinationISJ_fSJ_fLNS_15FloatRoundStyleE2EEESI_S1O_JEEENS4_5SM1004TMEM4LOAD26SM100_TMEM_LOAD_16dp32b32xENS4_13SM90_TMA_LOADES1F_NS4_39AutoVectorizingCopyWithAssumedAlignmentILi128EEENS4_14SM90_TMA_STOREES1F_S21_S21_EEEvvEEEEvNT_6ParamsE)
	.align		4
        /*000c*/ 	.word	index@(__assertfail)
	.align		4
        /*0010*/ 	.word	0x00000000
	.align		4
        /*0014*/ 	.word	0xfffffffe
	.align		4
        /*0018*/ 	.word	0x00000000
	.align		4
        /*001c*/ 	.word	0xfffffffd
	.align		4
        /*0020*/ 	.word	0x00000000
	.align		4
        /*0024*/ 	.word	0xfffffffc


//--------------------- .nv.constant4             --------------------------
	.section	.nv.constant4,"a",@progbits
	.align	8
	.align		8
.nv.constant4:
        /*0000*/ 	.dword	__assertfail
	.align		8
        /*0008*/ 	.dword	__unnamed_1
	.align		8
        /*0010*/ 	.dword	__unnamed_2
	.align		8
        /*0018*/ 	.dword	__unnamed_3
	.align		8
        /*0020*/ 	.dword	_ZN40_INTERNAL_0a262645_4_k_cu_b7f64f4f_338034cuda3std3__45__cpo5beginE
	.align		8
        /*0028*/ 	.dword	_ZN40_INTERNAL_0a262645_4_k_cu_b7f64f4f_338034cuda3std3__45__cpo3endE
	.align		8
        /*0030*/ 	.dword	_ZN40_INTERNAL_0a262645_4_k_cu_b7f64f4f_338034cuda3std3__45__cpo6cbeginE
	.align		8
        /*0038*/ 	.dword	_ZN40_INTERNAL_0a262645_4_k_cu_b7f64f4f_338034cuda3std3__45__cpo4cendE
	.align		8
        /*0040*/ 	.dword	_ZN40_INTERNAL_0a262645_4_k_cu_b7f64f4f_338034cuda3std3__442_GLOBAL__N__0a262645_4_k_cu_b7f64f4f_338036ignoreE
	.align		8
        /*0048*/ 	.dword	_ZN40_INTERNAL_0a262645_4_k_cu_b7f64f4f_338034cuda3std3__419piecewise_constructE
	.align		8
        /*0050*/ 	.dword	_ZN40_INTERNAL_0a262645_4_k_cu_b7f64f4f_338034cuda3std3__48in_placeE
	.align		8
        /*0058*/ 	.dword	_ZN40_INTERNAL_0a262645_4_k_cu_b7f64f4f_338034cuda3std6ranges3__45__cpo4swapE
	.align		8
        /*0060*/ 	.dword	_ZN40_INTERNAL_0a262645_4_k_cu_b7f64f4f_338034cuda3std6ranges3__45__cpo9iter_moveE
	.align		8
        /*0068*/ 	.dword	_ZN40_INTERNAL_0a262645_4_k_cu_b7f64f4f_338034cute7productE
	.align		8
        /*0070*/ 	.dword	_ZN40_INTERNAL_0a262645_4_k_cu_b7f64f4f_338034cute1_E
	.align		8
        /*0078*/ 	.dword	$str$25
	.align		8
        /*0080*/ 	.dword	$str$26
	.align		8
        /*0088*/ 	.dword	$str$27
	.align		8
        /*0090*/ 	.dword	$str$28


//--------------------- .text._ZN7cutlass13device_kernelINS_4gemm6kernel13GemmUniversalIN4cute5tupleIJiiiiEEENS1_10collective13CollectiveMmaINS1_35MainloopSm100TmaUmmaWarpSpecializedILi10ELi2ELi4ENS5_IJNS4_1CILi4EEENSA_ILi2EEENSA_ILi1EEEEEEEENS5_IJNSA_ILi64EEENSA_ILi256EEESG_EEENS_12float_e5m2_tENS5_IJlSD_lEEESJ_SK_NS4_8TiledMMAINS4_8MMA_AtomIJNS4_10MMA_TraitsINS4_19SM100_MMA_F8F6F4_SSEJSJ_SJ_fSG_SH_NS4_17integral_constantINS4_4UMMA5MajorELSR_0EEESS_NSP_INSQ_7ScaleInELST_0EEESU_EEEEEENS4_6LayoutINS5_IJSD_SD_SD_EEENS5_IJNSA_ILi0EEESZ_SZ_EEEEENS5_IJNS4_10UnderscoreES12_S12_EEEEENS4_23SM90_TMA_LOAD_MULTICASTENS4_14ComposedLayoutINS4_7SwizzleILi2ELi4ELi3EEENS4_18smem_ptr_flag_bitsILi8EEENSX_INS5_IJNSA_ILi8EEESG_EEENS5_IJSG_SD_EEEEEEEvNS4_8identityES15_S1F_vS1G_EENS_8epilogue10collective18CollectiveEpilogueINS1I_23Sm100TmaWarpSpecializedILi4ELi2ELi32ELb0ELb0EEEJSI_NS5_IJNSX_ISG_SD_EES1N_EEESJ_SK_SJ_SK_NS1I_6fusion15FusionCallbacksIS1M_NS1P_17LinearCombinationISJ_fSJ_fLNS_15FloatRoundStyleE2EEESI_S1O_JEEENS4_5SM1004TMEM4LOAD26SM100_TMEM_LOAD_16dp32b32xENS4_13SM90_TMA_LOADES1F_NS4_39AutoVectorizingCopyWithAssumedAlignmentILi128EEENS4_14SM90_TMA_STOREES1F_S21_S21_EEEvvEEEEvNT_6ParamsE --------------------------
	.section	.text._ZN7cutlass13device_kernelINS_4gemm6kernel13GemmUniversalIN4cute5tupleIJiiiiEEENS1_10collective13CollectiveMmaINS1_35MainloopSm100TmaUmmaWarpSpecializedILi10ELi2ELi4ENS5_IJNS4_1CILi4EEENSA_ILi2EEENSA_ILi1EEEEEEEENS5_IJNSA_ILi64EEENSA_ILi256EEESG_EEENS_12float_e5m2_tENS5_IJlSD_lEEESJ_SK_NS4_8TiledMMAINS4_8MMA_AtomIJNS4_10MMA_TraitsINS4_19SM100_MMA_F8F6F4_SSEJSJ_SJ_fSG_SH_NS4_17integral_constantINS4_4UMMA5MajorELSR_0EEESS_NSP_INSQ_7ScaleInELST_0EEESU_EEEEEENS4_6LayoutINS5_IJSD_SD_SD_EEENS5_IJNSA_ILi0EEESZ_SZ_EEEEENS5_IJNS4_10UnderscoreES12_S12_EEEEENS4_23SM90_TMA_LOAD_MULTICASTENS4_14ComposedLayoutINS4_7SwizzleILi2ELi4ELi3EEENS4_18smem_ptr_flag_bitsILi8EEENSX_INS5_IJNSA_ILi8EEESG_EEENS5_IJSG_SD_EEEEEEEvNS4_8identityES15_S1F_vS1G_EENS_8epilogue10collective18CollectiveEpilogueINS1I_23Sm100TmaWarpSpecializedILi4ELi2ELi32ELb0ELb0EEEJSI_NS5_IJNSX_ISG_SD_EES1N_EEESJ_SK_SJ_SK_NS1I_6fusion15FusionCallbacksIS1M_NS1P_17LinearCombinationISJ_fSJ_fLNS_15FloatRoundStyleE2EEESI_S1O_JEEENS4_5SM1004TMEM4LOAD26SM100_TMEM_LOAD_16dp32b32xENS4_13SM90_TMA_LOADES1F_NS4_39AutoVectorizingCopyWithAssumedAlignmentILi128EEENS4_14SM90_TMA_STOREES1F_S21_S21_EEEvvEEEEvNT_6ParamsE,"ax",@progbits
	.align	128
.text._ZN7cutlass13device_kernelINS_4gemm6kernel13GemmUniversalIN4cute5tupleIJiiiiEEENS1_10collective13CollectiveMmaINS1_35MainloopSm100TmaUmmaWarpSpecializedILi10ELi2ELi4ENS5_IJNS4_1CILi4EEENSA_ILi2EEENSA_ILi1EEEEEEEENS5_IJNSA_ILi64EEENSA_ILi256EEESG_EEENS_12float_e5m2_tENS5_IJlSD_lEEESJ_SK_NS4_8TiledMMAINS4_8MMA_AtomIJNS4_10MMA_TraitsINS4_19SM100_MMA_F8F6F4_SSEJSJ_SJ_fSG_SH_NS4_17integral_constantINS4_4UMMA5MajorELSR_0EEESS_NSP_INSQ_7ScaleInELST_0EEESU_EEEEEENS4_6LayoutINS5_IJSD_SD_SD_EEENS5_IJNSA_ILi0EEESZ_SZ_EEEEENS5_IJNS4_10UnderscoreES12_S12_EEEEENS4_23SM90_TMA_LOAD_MULTICASTENS4_14ComposedLayoutINS4_7SwizzleILi2ELi4ELi3EEENS4_18smem_ptr_flag_bitsILi8EEENSX_INS5_IJNSA_ILi8EEESG_EEENS5_IJSG_SD_EEEEEEEvNS4_8identityES15_S1F_vS1G_EENS_8epilogue10collective18CollectiveEpilogueINS1I_23Sm100TmaWarpSpecializedILi4ELi2ELi32ELb0ELb0EEEJSI_NS5_IJNSX_ISG_SD_EES1N_EEESJ_SK_SJ_SK_NS1I_6fusion15FusionCallbacksIS1M_NS1P_17LinearCombinationISJ_fSJ_fLNS_15FloatRoundStyleE2EEESI_S1O_JEEENS4_5SM1004TMEM4LOAD26SM100_TMEM_LOAD_16dp32b32xENS4_13SM90_TMA_LOADES1F_NS4_39AutoVectorizingCopyWithAssumedAlignmentILi128EEENS4_14SM90_TMA_STOREES1F_S21_S21_EEEvvEEEEvNT_6ParamsE:
        .type           _ZN7cutlass13device_kernelINS_4gemm6kernel13GemmUniversalIN4cute5tupleIJiiiiEEENS1_10collective13CollectiveMmaINS1_35MainloopSm100TmaUmmaWarpSpecializedILi10ELi2ELi4ENS5_IJNS4_1CILi4EEENSA_ILi2EEENSA_ILi1EEEEEEEENS5_IJNSA_ILi64EEENSA_ILi256EEESG_EEENS_12float_e5m2_tENS5_IJlSD_lEEESJ_SK_NS4_8TiledMMAINS4_8MMA_AtomIJNS4_10MMA_TraitsINS4_19SM100_MMA_F8F6F4_SSEJSJ_SJ_fSG_SH_NS4_17integral_constantINS4_4UMMA5MajorELSR_0EEESS_NSP_INSQ_7ScaleInELST_0EEESU_EEEEEENS4_6LayoutINS5_IJSD_SD_SD_EEENS5_IJNSA_ILi0EEESZ_SZ_EEEEENS5_IJNS4_10UnderscoreES12_S12_EEEEENS4_23SM90_TMA_LOAD_MULTICASTENS4_14ComposedLayoutINS4_7SwizzleILi2ELi4ELi3EEENS4_18smem_ptr_flag_bitsILi8EEENSX_INS5_IJNSA_ILi8EEESG_EEENS5_IJSG_SD_EEEEEEEvNS4_8identityES15_S1F_vS1G_EENS_8epilogue10collective18CollectiveEpilogueINS1I_23Sm100TmaWarpSpecializedILi4ELi2ELi32ELb0ELb0EEEJSI_NS5_IJNSX_ISG_SD_EES1N_EEESJ_SK_SJ_SK_NS1I_6fusion15FusionCallbacksIS1M_NS1P_17LinearCombinationISJ_fSJ_fLNS_15FloatRoundStyleE2EEESI_S1O_JEEENS4_5SM1004TMEM4LOAD26SM100_TMEM_LOAD_16dp32b32xENS4_13SM90_TMA_LOADES1F_NS4_39AutoVectorizingCopyWithAssumedAlignmentILi128EEENS4_14SM90_TMA_STOREES1F_S21_S21_EEEvvEEEEvNT_6ParamsE,@function
        .size           _ZN7cutlass13device_kernelINS_4gemm6kernel13GemmUniversalIN4cute5tupleIJiiiiEEENS1_10collective13CollectiveMmaINS1_35MainloopSm100TmaUmmaWarpSpecializedILi10ELi2ELi4ENS5_IJNS4_1CILi4EEENSA_ILi2EEENSA_ILi1EEEEEEEENS5_IJNSA_ILi64EEENSA_ILi256EEESG_EEENS_12float_e5m2_tENS5_IJlSD_lEEESJ_SK_NS4_8TiledMMAINS4_8MMA_AtomIJNS4_10MMA_TraitsINS4_19SM100_MMA_F8F6F4_SSEJSJ_SJ_fSG_SH_NS4_17integral_constantINS4_4UMMA5MajorELSR_0EEESS_NSP_INSQ_7ScaleInELST_0EEESU_EEEEEENS4_6LayoutINS5_IJSD_SD_SD_EEENS5_IJNSA_ILi0EEESZ_SZ_EEEEENS5_IJNS4_10UnderscoreES12_S12_EEEEENS4_23SM90_TMA_LOAD_MULTICASTENS4_14ComposedLayoutINS4_7SwizzleILi2ELi4ELi3EEENS4_18smem_ptr_flag_bitsILi8EEENSX_INS5_IJNSA_ILi8EEESG_EEENS5_IJSG_SD_EEEEEEEvNS4_8identityES15_S1F_vS1G_EENS_8epilogue10collective18CollectiveEpilogueINS1I_23Sm100TmaWarpSpecializedILi4ELi2ELi32ELb0ELb0EEEJSI_NS5_IJNSX_ISG_SD_EES1N_EEESJ_SK_SJ_SK_NS1I_6fusion15FusionCallbacksIS1M_NS1P_17LinearCombinationISJ_fSJ_fLNS_15FloatRoundStyleE2EEESI_S1O_JEEENS4_5SM1004TMEM4LOAD26SM100_TMEM_LOAD_16dp32b32xENS4_13SM90_TMA_LOADES1F_NS4_39AutoVectorizingCopyWithAssumedAlignmentILi128EEENS4_14SM90_TMA_STOREES1F_S21_S21_EEEvvEEEEvNT_6ParamsE,(.L_x_196 - _ZN7cutlass13device_kernelINS_4gemm6kernel13GemmUniversalIN4cute5tupleIJiiiiEEENS1_10collective13CollectiveMmaINS1_35MainloopSm100TmaUmmaWarpSpecializedILi10ELi2ELi4ENS5_IJNS4_1CILi4EEENSA_ILi2EEENSA_ILi1EEEEEEEENS5_IJNSA_ILi64EEENSA_ILi256EEESG_EEENS_12float_e5m2_tENS5_IJlSD_lEEESJ_SK_NS4_8TiledMMAINS4_8MMA_AtomIJNS4_10MMA_TraitsINS4_19SM100_MMA_F8F6F4_SSEJSJ_SJ_fSG_SH_NS4_17integral_constantINS4_4UMMA5MajorELSR_0EEESS_NSP_INSQ_7ScaleInELST_0EEESU_EEEEEENS4_6LayoutINS5_IJSD_SD_SD_EEENS5_IJNSA_ILi0EEESZ_SZ_EEEEENS5_IJNS4_10UnderscoreES12_S12_EEEEENS4_23SM90_TMA_LOAD_MULTICASTENS4_14ComposedLayoutINS4_7SwizzleILi2ELi4ELi3EEENS4_18smem_ptr_flag_bitsILi8EEENSX_INS5_IJNSA_ILi8EEESG_EEENS5_IJSG_SD_EEEEEEEvNS4_8identityES15_S1F_vS1G_EENS_8epilogue10collective18CollectiveEpilogueINS1I_23Sm100TmaWarpSpecializedILi4ELi2ELi32ELb0ELb0EEEJSI_NS5_IJNSX_ISG_SD_EES1N_EEESJ_SK_SJ_SK_NS1I_6fusion15FusionCallbacksIS1M_NS1P_17LinearCombinationISJ_fSJ_fLNS_15FloatRoundStyleE2EEESI_S1O_JEEENS4_5SM1004TMEM4LOAD26SM100_TMEM_LOAD_16dp32b32xENS4_13SM90_TMA_LOADES1F_NS4_39AutoVectorizingCopyWithAssumedAlignmentILi128EEENS4_14SM90_TMA_STOREES1F_S21_S21_EEEvvEEEEvNT_6ParamsE)
        .other          _ZN7cutlass13device_kernelINS_4gemm6kernel13GemmUniversalIN4cute5tupleIJiiiiEEENS1_10collective13CollectiveMmaINS1_35MainloopSm100TmaUmmaWarpSpecializedILi10ELi2ELi4ENS5_IJNS4_1CILi4EEENSA_ILi2EEENSA_ILi1EEEEEEEENS5_IJNSA_ILi64EEENSA_ILi256EEESG_EEENS_12float_e5m2_tENS5_IJlSD_lEEESJ_SK_NS4_8TiledMMAINS4_8MMA_AtomIJNS4_10MMA_TraitsINS4_19SM100_MMA_F8F6F4_SSEJSJ_SJ_fSG_SH_NS4_17integral_constantINS4_4UMMA5MajorELSR_0EEESS_NSP_INSQ_7ScaleInELST_0EEESU_EEEEEENS4_6LayoutINS5_IJSD_SD_SD_EEENS5_IJNSA_ILi0EEESZ_SZ_EEEEENS5_IJNS4_10UnderscoreES12_S12_EEEEENS4_23SM90_TMA_LOAD_MULTICASTENS4_14ComposedLayoutINS4_7SwizzleILi2ELi4ELi3EEENS4_18smem_ptr_flag_bitsILi8EEENSX_INS5_IJNSA_ILi8EEESG_EEENS5_IJSG_SD_EEEEEEEvNS4_8identityES15_S1F_vS1G_EENS_8epilogue10collective18CollectiveEpilogueINS1I_23Sm100TmaWarpSpecializedILi4ELi2ELi32ELb0ELb0EEEJSI_NS5_IJNSX_ISG_SD_EES1N_EEESJ_SK_SJ_SK_NS1I_6fusion15FusionCallbacksIS1M_NS1P_17LinearCombinationISJ_fSJ_fLNS_15FloatRoundStyleE2EEESI_S1O_JEEENS4_5SM1004TMEM4LOAD26SM100_TMEM_LOAD_16dp32b32xENS4_13SM90_TMA_LOADES1F_NS4_39AutoVectorizingCopyWithAssumedAlignmentILi128EEENS4_14SM90_TMA_STOREES1F_S21_S21_EEEvvEEEEvNT_6ParamsE,@"STO_CUDA_ENTRY STV_DEFAULT"
_ZN7cutlass13device_kernelINS_4gemm6kernel13GemmUniversalIN4cute5tupleIJiiiiEEENS1_10collective13CollectiveMmaINS1_35MainloopSm100TmaUmmaWarpSpecializedILi10ELi2ELi4ENS5_IJNS4_1CILi4EEENSA_ILi2EEENSA_ILi1EEEEEEEENS5_IJNSA_ILi64EEENSA_ILi256EEESG_EEENS_12float_e5m2_tENS5_IJlSD_lEEESJ_SK_NS4_8TiledMMAINS4_8MMA_AtomIJNS4_10MMA_TraitsINS4_19SM100_MMA_F8F6F4_SSEJSJ_SJ_fSG_SH_NS4_17integral_constantINS4_4UMMA5MajorELSR_0EEESS_NSP_INSQ_7ScaleInELST_0EEESU_EEEEEENS4_6LayoutINS5_IJSD_SD_SD_EEENS5_IJNSA_ILi0EEESZ_SZ_EEEEENS5_IJNS4_10UnderscoreES12_S12_EEEEENS4_23SM90_TMA_LOAD_MULTICASTENS4_14ComposedLayoutINS4_7SwizzleILi2ELi4ELi3EEENS4_18smem_ptr_flag_bitsILi8EEENSX_INS5_IJNSA_ILi8EEESG_EEENS5_IJSG_SD_EEEEEEEvNS4_8identityES15_S1F_vS1G_EENS_8epilogue10collective18CollectiveEpilogueINS1I_23Sm100TmaWarpSpecializedILi4ELi2ELi32ELb0ELb0EEEJSI_NS5_IJNSX_ISG_SD_EES1N_EEESJ_SK_SJ_SK_NS1I_6fusion15FusionCallbacksIS1M_NS1P_17LinearCombinationISJ_fSJ_fLNS_15FloatRoundStyleE2EEESI_S1O_JEEENS4_5SM1004TMEM4LOAD26SM100_TMEM_LOAD_16dp32b32xENS4_13SM90_TMA_LOADES1F_NS4_39AutoVectorizingCopyWithAssumedAlignmentILi128EEENS4_14SM90_TMA_STOREES1F_S21_S21_EEEvvEEEEvNT_6ParamsE:
[----:B------:R-:W1:Y:S01]  /*0000*/  LDC R1, c[0x0][0x37c] ;  /* 0x0000df00ff017b82 */ /* 0x000e620000000800 */
[----:B------:R-:W2:Y:S01]  /*0010*/  S2R R95, SR_TID.X ;  /* 0x00000000005f7919 */ /* 0x000ea20000002100 */
[----:B------:R-:W3:Y:S01]  /*0020*/  LDCU.64 UR8, c[0x0][0x890] ;  /* 0x00011200ff0877ac */ /* 0x000ee20008000a00 */
[----:B------:R-:W-:Y:S02]  /*0030*/  PRMT R85, RZ, 0x7610, R85 ;  /* 0x00007610ff557816 */ /* 0x000fe40000000055 */
[----:B------:R-:W-:Y:S01]  /*0040*/  ELECT P3, URZ, PT ;  /* 0x0000000000ff782f */ /* 0x000fe20003860000 */
[----:B---3--:R-:W-:-:S04]  /*0050*/  UISETP.NE.U32.AND UP0, UPT, UR8, URZ, UPT ;  /* 0x000000ff0800728c */ /* 0x008fc8000bf05070 */
[----:B------:R-:W-:Y:S01]  /*0060*/  UISETP.NE.AND.EX UP0, UPT, UR9, URZ, UPT, UP0 ;  /* 0x000000ff0900728c */ /* 0x000fe2000bf05300 */
[----:B--2---:R-:W-:-:S05]  /*0070*/  SHF.R.U32.HI R86, RZ, 0x5, R95 ;  /* 0x00000005ff567819 */ /* 0x004fca000001165f */
[----:B------:R-:W2:Y:S02]  /*0080*/  SHFL.IDX PT, R0, R86, RZ, 0x1f ;  /* 0x00001fff56007589 */ /* 0x000ea400000e0000 */
[----:B--2---:R-:W-:Y:S01]  /*0090*/  R2UR UR17, R0 ;  /* 0x00000000001172ca */ /* 0x004fe200000e0000 */
[----:B-1----:R-:W-:-:S14]  /*00a0*/  BRA.U UP0, `(.L_x_0) ;  /* 0x0000000100307547 */ /* 0x002fdc000b800000 */
[----:B------:R-:W1:Y:S02]  /*00b0*/  LDCU.64 UR4, c[0x0][0x888] ;  /* 0x00011100ff0477ac */ /* 0x000e640008000a00 */
[----:B-1----:R-:W-:-:S04]  /*00c0*/  UISETP.NE.U32.AND UP0, UPT, UR4, URZ, UPT ;  /* 0x000000ff0400728c */ /* 0x002fc8000bf05070 */
[----:B------:R-:W-:-:S09]  /*00d0*/  UISETP.NE.AND.EX UP0, UPT, UR5, URZ, UPT, UP0 ;  /* 0x000000ff0500728c */ /* 0x000fd2000bf05300 */
[----:B------:R-:W-:Y:S05]  /*00e0*/  BRA.U !UP0, `(.L_x_1) ;  /* 0x0000000108147547 */ /* 0x000fea000b800000 */
[----:B------:R-:W1:Y:S01]  /*00f0*/  LDC.64 R2, c[0x0][0x888] ;  /* 0x00022200ff027b82 */ /* 0x000e620000000a00 */
[----:B------:R-:W1:Y:S02]  /*0100*/  LDCU.64 UR4, c[0x0][0x358] ;  /* 0x00006b00ff0477ac */ /* 0x000e640008000a00 */
[----:B-1----:R1:W5:Y:S01]  /*0110*/  LDG.E R41, desc[UR4][R2.64] ;  /* 0x0000000402297981 */ /* 0x002362000c1e1900 */
[----:B------:R-:W-:Y:S01]  /*0120*/  HFMA2 R85, -RZ, RZ, 0, 5.9604644775390625e-08 ;  /* 0x00000001ff557431 */ /* 0x000fe200000001ff */
[----:B------:R-:W-:Y:S05]  /*0130*/  BRA `(.L_x_0) ;  /* 0x00000000000c7947 */ /* 0x000fea0003800000 */
.L_x_1:
[----:B------:R-:W1:Y:S01]  /*0140*/  LDCU UR4, c[0x0][0x880] ;  /* 0x00011000ff0477ac */ /* 0x000e620008000800 */
[----:B------:R-:W-:Y:S01]  /*0150*/  HFMA2 R85, -RZ, RZ, 0, 5.9604644775390625e-08 ;  /* 0x00000001ff557431 */ /* 0x000fe200000001ff */
[----:B-1----:R-:W-:-:S07]  /*0160*/  MOV R41, UR4 ;  /* 0x0000000400297c02 */ /* 0x002fce0008000f00 */
.L_x_0:
[----:B------:R-:W2:Y:S02]  /*0170*/  LDCU.64 UR4, c[0x0][0x8b0] ;  /* 0x00011600ff0477ac */ /* 0x000ea40008000a00 */
[----:B--2---:R-:W-:-:S04]  /*0180*/  UISETP.NE.U32.AND UP0, UPT, UR4, URZ, UPT ;  /* 0x000000ff0400728c */ /* 0x004fc8000bf05070 */
[----:B------:R-:W-:-:S09]  /*0190*/  UISETP.NE.AND.EX UP0, UPT, UR5, URZ, UPT, UP0 ;  /* 0x000000ff0500728c */ /* 0x000fd2000bf05300 */
[----:B------:R-:W-:Y:S05]  /*01a0*/  BRA.U UP0, `(.L_x_2) ;  /* 0x0000000100287547 */ /* 0x000fea000b800000 */
[----:B------:R-:W2:Y:S02]  /*01b0*/  LDCU.64 UR4, c[0x0][0x8a8] ;  /* 0x00011500ff0477ac */ /* 0x000ea40008000a00 */
[----:B--2---:R-:W-:-:S04]  /*01c0*/  UISETP.NE.U32.AND UP0, UPT, UR4, URZ, UPT ;  /* 0x000000ff0400728c */ /* 0x004fc8000bf05070 */
[----:B------:R-:W-:-:S09]  /*01d0*/  UISETP.NE.AND.EX UP0, UPT, UR5, URZ, UPT, UP0 ;  /* 0x000000ff0500728c */ /* 0x000fd2000bf05300 */
[----:B------:R-:W-:Y:S05]  /*01e0*/  BRA.U !UP0, `(.L_x_3) ;  /* 0x0000000108107547 */ /* 0x000fea000b800000 */
[----:B------:R-:W2:Y:S01]  /*01f0*/  LDC.64 R38, c[0x0][0x8a8] ;  /* 0x00022a00ff267b82 */ /* 0x000ea20000000a00 */
[----:B------:R-:W2:Y:S02]  /*0200*/  LDCU.64 UR4, c[0x0][0x358] ;  /* 0x00006b00ff0477ac */ /* 0x000ea40008000a00 */
[----:B--2---:R2:W5:Y:S01]  /*0210*/  LDG.E R38, desc[UR4][R38.64] ;  /* 0x0000000426267981 */ /* 0x004562000c1e1900 */
[----:B------:R-:W-:Y:S05]  /*0220*/  BRA `(.L_x_2) ;  /* 0x0000000000087947 */ /* 0x000fea0003800000 */
.L_x_3:
[----:B------:R-:W2:Y:S02]  /*0230*/  LDCU UR4, c[0x0][0x8a0] ;  /* 0x00011400ff0477ac */ /* 0x000ea40008000800 */
[----:B--2---:R-:W-:Y:S02]  /*0240*/  MOV R38, UR4 ;  /* 0x0000000400267c02 */ /* 0x004fe40008000f00 */
.L_x_2:
[----:B------:R-:W-:Y:S01]  /*0250*/  IMAD.U32 R0, RZ, RZ, UR17 ;  /* 0x00000011ff007e24 */ /* 0x000fe2000f8e00ff */
[----:B------:R-:W-:Y:S04]  /*0260*/  BSSY.RECONVERGENT B0, `(.L_x_4) ;  /* 0x000000c000007945 */ /* 0x000fe80003800200 */
[C---:B------:R-:W-:Y:S02]  /*0270*/  ISETP.NE.OR P1, PT, R0.reuse, 0x1, !P3 ;  /* 0x000000010000780c */ /* 0x040fe40005f25670 */
[----:B------:R-:W-:-:S11]  /*0280*/  ISETP.NE.OR P0, PT, R0, 0x3, !P3 ;  /* 0x000000030000780c */ /* 0x000fd60005f05670 */
[----:B------:R-:W-:Y:S05]  /*0290*/  @P1 BRA `(.L_x_5) ;  /* 0x0000000000201947 */ /* 0x000fea0003800000 */
[----:B------:R-:W3:Y:S02]  /*02a0*/  LDCU.64 UR4, c[0x0][0x348] ;  /* 0x00006900ff0477ac */ /* 0x000ee40008000a00 */
[----:B---3--:R-:W-:Y:S02]  /*02b0*/  UIADD3 UR6, UP1, UPT, UR4, 0x80, URZ ;  /* 0x0000008004067890 */ /* 0x008fe4000ff3e0ff */
[----:B------:R-:W-:Y:S02]  /*02c0*/  UIADD3 UR4, UP0, UPT, UR4, 0x180, URZ ;  /* 0x0000018004047890 */ /* 0x000fe4000ff1e0ff */
[----:B------:R-:W-:Y:S02]  /*02d0*/  UIADD3.X UR7, UPT, UPT, URZ, UR5, URZ, UP1, !UPT ;  /* 0x00000005ff077290 */ /* 0x000fe40008ffe4ff */
[----:B------:R-:W-:-:S07]  /*02e0*/  UIADD3.X UR5, UPT, UPT, URZ, UR5, URZ, UP0, !UPT ;  /* 0x00000005ff057290 */ /* 0x000fce00087fe4ff */
[----:B------:R3:W-:Y:S02]  /*02f0*/  UTMACCTL.PF [UR6] ;  /* 0x00000000060079b9 */ /* 0x0007e40008040000 */
[----:B------:R3:W-:Y:S02]  /*0300*/  UTMACCTL.PF [UR4] ;  /* 0x00000000040079b9 */ /* 0x0007e40008040000 */
[----:B---3--:R-:W-:Y:S01]  /*0310*/  NOP ;  /* 0x0000000000007918 */ /* 0x008fe20000000000 */
.L_x_5:
[----:B------:R-:W-:Y:S05]  /*0320*/  BSYNC.RECONVERGENT B0 ;  /* 0x0000000000007941 */ /* 0x000fea0003800200 */
.L_x_4:
[----:B------:R-:W-:Y:S04]  /*0330*/  BSSY.RECONVERGENT B0, `(.L_x_6) ;  /* 0x000000a000007945 */ /* 0x000fe80003800200 */
        /* <DEDUP_REMOVED lines=9> */
.L_x_7:
[----:B------:R-:W-:Y:S05]  /*03d0*/  BSYNC.RECONVERGENT B0 ;  /* 0x0000000000007941 */ /* 0x000fea0003800200 */
.L_x_6:
[----:B------:R-:W3:Y:S01]  /*03e0*/  LDCU.64 UR4, c[0x0][0x888] ;  /* 0x00011100ff0477ac */ /* 0x000ee20008000a00 */
[----:B------:R-:W-:Y:S02]  /*03f0*/  UISETP.EQ.U32.AND UP1, UPT, UR8, URZ, UPT ;  /* 0x000000ff0800728c */ /* 0x000fe4000bf22070 */
[----:B------:R-:W-:Y:S02]  /*0400*/  UPLOP3.LUT UP3, UPT, UPT, UPT, UPT, 0x80, 0x8 ;  /* 0x000000000008789c */ /* 0x000fe40003f6f070 */
[----:B---3--:R-:W-:-:S04]  /*0410*/  UISETP.NE.U32.AND UP0, UPT, UR4, URZ, UPT ;  /* 0x000000ff0400728c */ /* 0x008fc8000bf05070 */
[----:B------:R-:W-:-:S04]  /*0420*/  UISETP.NE.AND.EX UP0, UPT, UR5, URZ, UPT, UP0 ;  /* 0x000000ff0500728c */ /* 0x000fc8000bf05300 */
[----:B------:R-:W-:-:S04]  /*0430*/  UISETP.EQ.OR.EX UP2, UPT, UR9, URZ, !UP0, UP1 ;  /* 0x000000ff0900728c */ /* 0x000fc8000c742710 */
[----:B------:R-:W-:-:S06]  /*0440*/  UP2UR UR4, UPR, URZ, 0x4 ;  /* 0x00000004ff047883 */ /* 0x000fcc0008000000 */
[----:B------:R-:W-:Y:S01]  /*0450*/  MOV R88, UR4 ;  /* 0x0000000400587c02 */ /* 0x000fe20008000f00 */
[----:B------:R-:W-:Y:S06]  /*0460*/  BRA.U !UP2, `(.L_x_8) ;  /* 0x000000010a207547 */ /* 0x000fec000b800000 */
[----:B------:R-:W-:Y:S01]  /*0470*/  UISETP.NE.U32.AND UP1, UPT, UR8, URZ, UPT ;  /* 0x000000ff0800728c */ /* 0x000fe2000bf25070 */
[----:B-----5:R-:W-:Y:S01]  /*0480*/  FSETP.NEU.AND P0, PT, R41, RZ, PT ;  /* 0x000000ff2900720b */ /* 0x020fe20003f0d000 */
[----:B------:R-:W-:Y:S02]  /*0490*/  USEL UR4, URZ, 0xffffffff, UP0 ;  /* 0xffffffffff047887 */ /* 0x000fe40008000000 */
[----:B------:R-:W-:-:S10]  /*04a0*/  UISETP.NE.AND.EX UP1, UPT, UR9, URZ, UPT, UP1 ;  /* 0x000000ff0900728c */ /* 0x000fd4000bf25310 */
[----:B------:R-:W-:Y:S01]  /*04b0*/  VOTEU.ANY UP0, P0 ;  /* 0x0000000000ff7886 */ /* 0x000fe20000000100 */
[----:B------:R-:W-:-:S04]  /*04c0*/  @!UP1 USEL UR4, URZ, 0xffffffff, UP0 ;  /* 0xffffffffff049887 */ /* 0x000fc80008000000 */
[----:B------:R-:W-:-:S04]  /*04d0*/  ULOP3.LUT UR4, UR4, 0x1, URZ, 0xc0, !UPT ;  /* 0x0000000104047892 */ /* 0x000fc8000f8ec0ff */
[----:B------:R-:W-:-:S11]  /*04e0*/  UISETP.NE.U32.AND UP3, UPT, UR4, 0x1, UPT ;  /* 0x000000010400788c */ /* 0x000fd6000bf65070 */
.L_x_8:
[----:B-1----:R-:W1:Y:S01]  /*04f0*/  SHFL.IDX PT, R2, R86, RZ, 0x1f ;  /* 0x00001fff56027589 */ /* 0x002e6200000e0000 */
[----:B------:R-:W-:-:S04]  /*0500*/  UISETP.NE.AND UP0, UPT, UR17, 0x2, UPT ;  /* 0x000000021100788c */ /* 0x000fc8000bf05270 */
[----:B------:R-:W-:Y:S01]  /*0510*/  USEL UR48, URZ, 0x1, UP0 ;  /* 0x00000001ff307887 */ /* 0x000fe20008000000 */
[----:B-1----:R-:W-:-:S13]  /*0520*/  ISETP.NE.AND P0, PT, R2, RZ, PT ;  /* 0x000000ff0200720c */ /* 0x002fda0003f05270 */
[----:B------:R-:W-:Y:S05]  /*0530*/  @P0 BRA `(.L_x_9) ;  /* 0x0000000000940947 */ /* 0x000fea0003800000 */
[----:B------:R-:W-:Y:S01]  /*0540*/  ELECT P0, URZ, PT ;  /* 0x0000000000ff782f */ /* 0x000fe20003800000 */
[----:B------:R-:W-:-:S12]  /*0550*/  BSSY.RECONVERGENT B0, `(.L_x_9) ;  /* 0x0000023000007945 */ /* 0x000fd80003800200 */
[----:B------:R-:W-:Y:S05]  /*0560*/  @!P0 BRA `(.L_x_10) ;  /* 0x0000000000848947 */ /* 0x000fea0003800000 */
[----:B------:R-:W1:Y:S01]  /*0570*/  S2UR UR4, SR_CgaCtaId ;  /* 0x00000000000479c3 */ /* 0x000e620000008800 */
[----:B------:R-:W-:Y:S01]  /*0580*/  UMOV UR5, 0x400 ;  /* 0x0000040000057882 */ /* 0x000fe20000000000 */
[----:B------:R-:W-:Y:S01]  /*0590*/  UMOV UR8, 0x1 ;  /* 0x0000000100087882 */ /* 0x000fe20000000000 */
[----:B------:R-:W-:Y:S01]  /*05a0*/  UMOV UR6, 0x5 ;  /* 0x0000000500067882 */ /* 0x000fe20000000000 */
[----:B------:R-:W-:-:S04]  /*05b0*/  UIADD3 UR8, UPT, UPT, -UR8, 0x100000, URZ ;  /* 0x0010000008087890 */ /* 0x000fc8000fffe1ff */
[----:B------:R-:W-:Y:S02]  /*05c0*/  USHF.L.U32 UR9, UR8, 0xb, URZ ;  /* 0x0000000b08097899 */ /* 0x000fe400080006ff */
[----:B------:R-:W-:Y:S02]  /*05d0*/  USHF.L.U32 UR8, UR8, 0x1, URZ ;  /* 0x0000000108087899 */ /* 0x000fe400080006ff */
[----:B------:R-:W-:-:S04]  /*05e0*/  UIADD3 UR6, UPT, UPT, -UR6, 0x100000, URZ ;  /* 0x0010000006067890 */ /* 0x000fc8000fffe1ff */
[----:B------:R-:W-:Y:S02]  /*05f0*/  USHF.L.U32 UR7, UR6, 0xb, URZ ;  /* 0x0000000b06077899 */ /* 0x000fe400080006ff */
[----:B------:R-:W-:Y:S02]  /*0600*/  USHF.L.U32 UR6, UR6, 0x1, URZ ;  /* 0x0000000106067899 */ /* 0x000fe400080006ff */
[----:B-1----:R-:W-:Y:S01]  /*0610*/  ULEA UR4, UR4, UR5, 0x18 ;  /* 0x0000000504047291 */ /* 0x002fe2000f8ec0ff */
[----:B------:R-:W1:Y:S11]  /*0620*/  FENCE.VIEW.ASYNC.S ;  /* 0x00000000000073c6 */ /* 0x000e760000000000 */
[----:B-1----:R1:W3:Y:S01]  /*0630*/  SYNCS.EXCH.64 URZ, [UR4], UR8 ;  /* 0x0000000804ff75b2 */ /* 0x0022e20008000100 */
[----:B------:R1:W4:Y:S01]  /*0640*/  SYNCS.EXCH.64 URZ, [UR4+0x50], UR6 ;  /* 0x0000500604ff75b2 */ /* 0x0003220008000100 */
[----:B------:R1:W1:Y:S01]  /*0650*/  SYNCS.EXCH.64 URZ, [UR4+0x8], UR8 ;  /* 0x0000080804ff75b2 */ /* 0x0002620008000100 */
        /* <DEDUP_REMOVED lines=17> */
[----:B------:R-:W-:Y:S01]  /*0770*/  NOP ;  /* 0x0000000000007918 */ /* 0x000fe20000000000 */
.L_x_10:
[----:B-1----:R-:W-:Y:S05]  /*0780*/  BSYNC.RECONVERGENT B0 ;  /* 0x0000000000007941 */ /* 0x002fea0003800200 */
.L_x_9:
[----:B------:R-:W1:Y:S01]  /*0790*/  SHFL.IDX PT, R2, R86, RZ, 0x1f ;  /* 0x00001fff56027589 */ /* 0x000e6200000e0000 */
[----:B------:R-:W-:Y:S01]  /*07a0*/  NOP ;  /* 0x0000000000007918 */ /* 0x000fe20000000000 */
[----:B-1----:R-:W-:-:S13]  /*07b0*/  ISETP.NE.AND P0, PT, R2, 0x1, PT ;  /* 0x000000010200780c */ /* 0x002fda0003f05270 */
[----:B------:R-:W-:Y:S05]  /*07c0*/  @P0 BRA `(.L_x_11) ;  /* 0x0000000000580947 */ /* 0x000fea0003800000 */
        /* <DEDUP_REMOVED lines=9> */
[----:B------:R-:W-:Y:S01]  /*0860*/  USHF.L.U32 UR6, UR6, 0x1, URZ ;  /* 0x0000000106067899 */ /* 0x000fe200080006ff */
[----:B------:R-:W-:Y:S01]  /*0870*/  ELECT P0, URZ, PT ;  /* 0x0000000000ff782f */ /* 0x000fe20003800000 */
[----:B-1----:R-:W-:Y:S01]  /*0880*/  ULEA UR4, UR4, UR5, 0x18 ;  /* 0x0000000504047291 */ /* 0x002fe2000f8ec0ff */
[----:B------:R-:W1:Y:S11]  /*0890*/  FENCE.VIEW.ASYNC.S ;  /* 0x00000000000073c6 */ /* 0x000e760000000000 */
[----:B-1----:R1:W1:Y:S01]  /*08a0*/  SYNCS.EXCH.64 URZ, [UR4+0xa0], UR8 ;  /* 0x0000a00804ff75b2 */ /* 0x0022620008000100 */
        /* <DEDUP_REMOVED lines=8> */
.L_x_11:
[----:B------:R-:W2:Y:S01]  /*0930*/  SHFL.IDX PT, R2, R86, RZ, 0x1f ;  /* 0x00001fff56027589 */ /* 0x000ea200000e0000 */
[----:B------:R-:W-:Y:S01]  /*0940*/  NOP ;  /* 0x0000000000007918 */ /* 0x000fe20000000000 */
[----:B--2---:R-:W-:-:S13]  /*0950*/  ISETP.NE.AND P0, PT, R2, 0x3, PT ;  /* 0x000000030200780c */ /* 0x004fda0003f05270 */
[----:B------:R-:W-:Y:S05]  /*0960*/  @P0 BRA `(.L_x_12) ;  /* 0x0000000000300947 */ /* 0x000fea0003800000 */
[----:B-1----:R-:W1:Y:S01]  /*0970*/  S2UR UR4, SR_CgaCtaId ;  /* 0x00000000000479c3 */ /* 0x002e620000008800 */
[----:B------:R-:W-:Y:S01]  /*0980*/  UMOV UR6, 0x400 ;  /* 0x0000040000067882 */ /* 0x000fe20000000000 */
[----:B------:R-:W-:Y:S01]  /*0990*/  UMOV UR5, 0x20 ;  /* 0x0000002000057882 */ /* 0x000fe20000000000 */
[----:B------:R-:W-:Y:S01]  /*09a0*/  ELECT P0, URZ, PT ;  /* 0x0000000000ff782f */ /* 0x000fe20003800000 */
[----:B-1----:R-:W-:Y:S02]  /*09b0*/  ULEA UR6, UR4, UR6, 0x18 ;  /* 0x0000000604067291 */ /* 0x002fe4000f8ec0ff */
[----:B------:R-:W-:-:S04]  /*09c0*/  UIADD3 UR4, UPT, UPT, -UR5, 0x100000, URZ ;  /* 0x0010000005047890 */ /* 0x000fc8000fffe1ff */
[----:B------:R-:W-:Y:S02]  /*09d0*/  USHF.L.U32 UR5, UR4, 0xb, URZ ;  /* 0x0000000b04057899 */ /* 0x000fe400080006ff */
[----:B------:R-:W-:Y:S01]  /*09e0*/  USHF.L.U32 UR4, UR4, 0x1, URZ ;  /* 0x0000000104047899 */ /* 0x000fe200080006ff */
[----:B------:R-:W1:Y:S11]  /*09f0*/  FENCE.VIEW.ASYNC.S ;  /* 0x00000000000073c6 */ /* 0x000e760000000000 */
[----:B-1----:R2:W1:Y:S01]  /*0a00*/  SYNCS.EXCH.64 URZ, [UR6+0xe0], UR4 ;  /* 0x0000e00406ff75b2 */ /* 0x0024620008000100 */
[----:B------:R2:W1:Y:S02]  /*0a10*/  SYNCS.EXCH.64 URZ, [UR6+0xe8], UR4 ;  /* 0x0000e80406ff75b2 */ /* 0x0004640008000100 */
[----:B--2---:R-:W-:Y:S01]  /*0a20*/  NOP ;  /* 0x0000000000007918 */ /* 0x004fe20000000000 */
.L_x_12:
[----:B------:R-:W2:Y:S01]  /*0a30*/  SHFL.IDX PT, R2, R86, RZ, 0x1f ;  /* 0x00001fff56027589 */ /* 0x000ea200000e0000 */
[----:B------:R-:W-:Y:S01]  /*0a40*/  NOP ;  /* 0x0000000000007918 */ /* 0x000fe20000000000 */
[----:B--2---:R-:W-:-:S13]  /*0a50*/  ISETP.NE.AND P0, PT, R2, 0x4, PT ;  /* 0x000000040200780c */ /* 0x004fda0003f05270 */
[----:B------:R-:W-:Y:S05]  /*0a60*/  @P0 BRA `(.L_x_13) ;  /* 0x00000000004c0947 */ /* 0x000fea0003800000 */
[----:B-1----:R-:W1:Y:S01]  /*0a70*/  S2UR UR6, SR_CgaCtaId ;  /* 0x00000000000679c3 */ /* 0x002e620000008800 */
[----:B------:R-:W-:Y:S01]  /*0a80*/  UMOV UR4, 0x720 ;  /* 0x0000072000047882 */ /* 0x000fe20000000000 */
[----:B------:R-:W-:Y:S01]  /*0a90*/  UMOV UR5, 0x400 ;  /* 0x0000040000057882 */ /* 0x000fe20000000000 */
[----:B------:R-:W-:Y:S01]  /*0aa0*/  USEL UR4, UR4, 0x620, UP3 ;  /* 0x0000062004047887 */ /* 0x000fe20009800000 */
[----:B------:R-:W-:Y:S01]  /*0ab0*/  UMOV UR8, 0x1 ;  /* 0x0000000100087882 */ /* 0x000fe20000000000 */
[----:B------:R-:W-:Y:S01]  /*0ac0*/  ELECT P0, URZ, PT ;  /* 0x0000000000ff782f */ /* 0x000fe20003800000 */
[----:B------:R-:W-:-:S04]  /*0ad0*/  UIADD3 UR8, UPT, UPT, -UR8, 0x100000, URZ ;  /* 0x0010000008087890 */ /* 0x000fc8000fffe1ff */
[----:B------:R-:W-:Y:S02]  /*0ae0*/  USHF.L.U32 UR9, UR8, 0xb, URZ ;  /* 0x0000000b08097899 */ /* 0x000fe400080006ff */
[----:B------:R-:W-:Y:S02]  /*0af0*/  USHF.L.U32 UR8, UR8, 0x1, URZ ;  /* 0x0000000108087899 */ /* 0x000fe400080006ff */
[----:B-1----:R-:W-:Y:S02]  /*0b00*/  ULEA UR6, UR6, UR5, 0x18 ;  /* 0x0000000506067291 */ /* 0x002fe4000f8ec0ff */
[----:B------:R-:W-:-:S04]  /*0b10*/  UIADD3 UR4, UPT, UPT, -UR4, 0x100000, URZ ;  /* 0x0010000004047890 */ /* 0x000fc8000fffe1ff */
[----:B------:R-:W-:Y:S02]  /*0b20*/  USHF.L.U32 UR5, UR4, 0xb, URZ ;  /* 0x0000000b04057899 */ /* 0x000fe400080006ff */
[----:B------:R-:W-:Y:S01]  /*0b30*/  USHF.L.U32 UR4, UR4, 0x1, URZ ;  /* 0x0000000104047899 */ /* 0x000fe200080006ff */
[----:B------:R-:W1:Y:S03]  /*0b40*/  FENCE.VIEW.ASYNC.S ;  /* 0x00000000000073c6 */ /* 0x000e660000000000 */
[----:B-1----:R2:W1:Y:S08]  /*0b50*/  SYNCS.EXCH.64 URZ, [UR6+0xf0], UR8 ;  /* 0x0000f00806ff75b2 */ /* 0x0024700008000100 */
[----:B------:R2:W1:Y:S01]  /*0b60*/  SYNCS.EXCH.64 URZ, [UR6+0x100], UR4 ;  /* 0x0001000406ff75b2 */ /* 0x0004620008000100 */
[----:B------:R2:W1:Y:S01]  /*0b70*/  SYNCS.EXCH.64 URZ, [UR6+0xf8], UR8 ;  /* 0x0000f80806ff75b2 */ /* 0x0004620008000100 */
[----:B------:R2:W1:Y:S02]  /*0b80*/  SYNCS.EXCH.64 URZ, [UR6+0x108], UR4 ;  /* 0x0001080406ff75b2 */ /* 0x0004640008000100 */
[----:B--2---:R-:W-:Y:S01]  /*0b90*/  NOP ;  /* 0x0000000000007918 */ /* 0x004fe20000000000 */
.L_x_13:
[----:B------:R-:W2:Y:S01]  /*0ba0*/  SHFL.IDX PT, R2, R86, RZ, 0x1f ;  /* 0x00001fff56027589 */ /* 0x000ea200000e0000 */
[----:B------:R-:W-:Y:S01]  /*0bb0*/  NOP ;  /* 0x0000000000007918 */ /* 0x000fe20000000000 */
[----:B--2---:R-:W-:-:S13]  /*0bc0*/  ISETP.NE.AND P0, PT, R2, 0x5, PT ;  /* 0x000000050200780c */ /* 0x004fda0003f05270 */
[----:B------:R-:W-:Y:S05]  /*0bd0*/  @P0 BRA `(.L_x_14) ;  /* 0x0000000000580947 */ /* 0x000fea0003800000 */
[----:B-1----:R-:W1:Y:S01]  /*0be0*/  S2UR UR4, SR_CgaCtaId ;  /* 0x00000000000479c3 */ /* 0x002e620000008800 */
        /* <DEDUP_REMOVED lines=19> */
[----:B------:R2:W1:Y:S02]  /*0d20*/  SYNCS.EXCH.64 URZ, [UR4+0x148], UR6 ;  /* 0x0001480604ff75b2 */ /* 0x0004640008000100 */
[----:B--2---:R-:W-:Y:S01]  /*0d30*/  NOP ;  /* 0x0000000000007918 */ /* 0x004fe20000000000 */
.L_x_14:
[----:B------:R-:W2:Y:S01]  /*0d40*/  SHFL.IDX PT, R2, R86, RZ, 0x1f ;  /* 0x00001fff56027589 */ /* 0x000ea200000e0000 */
[----:B------:R-:W-:Y:S01]  /*0d50*/  NOP ;  /* 0x0000000000007918 */ /* 0x000fe20000000000 */
[----:B--2---:R-:W-:-:S13]  /*0d60*/  ISETP.NE.AND P0, PT, R2, 0x3, PT ;  /* 0x000000030200780c */ /* 0x004fda0003f05270 */
[----:B------:R-:W-:Y:S05]  /*0d70*/  @P0 BRA `(.L_x_15) ;  /* 0x0000000000380947 */ /* 0x000fea0003800000 */
[----:B------:R-:W2:Y:S01]  /*0d80*/  S2UR UR5, SR_CgaCtaId ;  /* 0x00000000000579c3 */ /* 0x000ea20000008800 */
[----:B-1----:R-:W-:Y:S01]  /*0d90*/  UMOV UR4, 0x400 ;  /* 0x0000040000047882 */ /* 0x002fe20000000000 */
[----:B------:R-:W-:Y:S01]  /*0da0*/  UMOV UR6, 0x20 ;  /* 0x0000002000067882 */ /* 0x000fe20000000000 */
[----:B------:R-:W-:Y:S01]  /*0db0*/  ELECT P0, URZ, PT ;  /* 0x0000000000ff782f */ /* 0x000fe20003800000 */
[----:B------:R-:W-:-:S04]  /*0dc0*/  UIADD3 UR6, UPT, UPT, -UR6, 0x100000, URZ ;  /* 0x0010000006067890 */ /* 0x000fc8000fffe1ff */
[----:B------:R-:W-:Y:S02]  /*0dd0*/  USHF.L.U32 UR7, UR6, 0xb, URZ ;  /* 0x0000000b06077899 */ /* 0x000fe400080006ff */
[----:B------:R-:W-:Y:S02]  /*0de0*/  USHF.L.U32 UR6, UR6, 0x1, URZ ;  /* 0x0000000106067899 */ /* 0x000fe400080006ff */
[----:B--2---:R-:W-:Y:S01]  /*0df0*/  ULEA UR4, UR5, UR4, 0x18 ;  /* 0x0000000405047291 */ /* 0x004fe2000f8ec0ff */
[----:B------:R-:W1:Y:S11]  /*0e00*/  FENCE.VIEW.ASYNC.S ;  /* 0x00000000000073c6 */ /* 0x000e760000000000 */
[----:B-1----:R2:W1:Y:S01]  /*0e10*/  SYNCS.EXCH.64 URZ, [UR4+0x150], UR6 ;  /* 0x0001500604ff75b2 */ /* 0x0024620008000100 */
[----:B------:R2:W1:Y:S01]  /*0e20*/  SYNCS.EXCH.64 URZ, [UR4+0x160], UR6 ;  /* 0x0001600604ff75b2 */ /* 0x0004620008000100 */
[----:B------:R2:W1:Y:S01]  /*0e30*/  SYNCS.EXCH.64 URZ, [UR4+0x158], UR6 ;  /* 0x0001580604ff75b2 */ /* 0x0004620008000100 */
[----:B------:R2:W1:Y:S02]  /*0e40*/  SYNCS.EXCH.64 URZ, [UR4+0x168], UR6 ;  /* 0x0001680604ff75b2 */ /* 0x0004640008000100 */
[----:B--2---:R-:W-:Y:S01]  /*0e50*/  NOP ;  /* 0x0000000000007918 */ /* 0x004fe20000000000 */
.L_x_15:
[----:B-1----:R-:W1:Y:S01]  /*0e60*/  LDCU UR4, c[0x0][0x36c] ;  /* 0x00006d80ff0477ac */ /* 0x002e620008000800 */
[----:B------:R-:W-:Y:S01]  /*0e70*/  ISETP.NE.OR P3, PT, R0, 0x2, !P3 ;  /* 0x000000020000780c */ /* 0x000fe20005f65670 */
[----:B------:R-:W-:Y:S01]  /*0e80*/  NOP ;  /* 0x0000000000007918 */ /* 0x000fe20000000000 */
[----:B------:R-:W-:Y:S01]  /*0e90*/  LOP3.LUT R0, R95, 0x1f, RZ, 0xc0, !PT ;  /* 0x0000001f5f007812 */ /* 0x000fe200078ec0ff */
[----:B------:R-:W-:Y:S02]  /*0ea0*/  UISETP.NE.AND UP4, UPT, UR17, URZ, UPT ;  /* 0x000000ff1100728c */ /* 0x000fe4000bf85270 */
[----:B-1----:R-:W-:-:S09]  /*0eb0*/  UISETP.EQ.U32.AND UP5, UPT, UR4, 0x1, UPT ;  /* 0x000000010400788c */ /* 0x002fd2000bfa2070 */
[----:B------:R-:W-:Y:S05]  /*0ec0*/  BRA.U !UP5, `(.L_x_16) ;  /* 0x000000010d087547 */ /* 0x000fea000b800000 */
[----:B---34-:R-:W-:Y:S01]  /*0ed0*/  UCGABAR_ARV ;  /* 0x00000000000079c7 */ /* 0x018fe20008000000 */
[----:B------:R-:W-:Y:S05]  /*0ee0*/  BRA `(.L_x_17) ;  /* 0x0000000000047947 */ /* 0x000fea0003800000 */
.L_x_16:
[----:B---34-:R-:W-:Y:S01]  /*0ef0*/  NOP ;  /* 0x0000000000007918 */ /* 0x018fe20000000000 */
.L_x_17:
[----:B------:R-:W1:Y:S01]  /*0f00*/  S2UR UR16, SR_CTAID.X ;  /* 0x00000000001079c3 */ /* 0x000e620000002500 */
[----:B------:R-:W-:-:S05]  /*0f10*/  CS2R.32 R87, SR_CgaSize ;  /* 0x0000000000577805 */ /* 0x000fca0000008a00 */
[----:B------:R-:W-:-:S05]  /*0f20*/  IMAD R87, R87, -0xa0, RZ ;  /* 0xffffff6057577824 */ /* 0x000fca00078e02ff */
[----:B------:R-:W-:-:S14]  /*0f30*/  R2UR UR5, R87 ;  /* 0x00000000570572ca */ /* 0x000fdc00000e0000 */
[----:B------:R-:W2:Y:S01]  /*0f40*/  LDCU UR5, c[0x0][UR5+0x2b0] ;  /* 0x00005600050577ac */ /* 0x000ea20008000800 */
[----:B------:R-:W-:-:S05]  /*0f50*/  CS2R.32 R87, SR_CgaSize ;  /* 0x0000000000577805 */ /* 0x000fca0000008a00 */
[----:B------:R-:W-:-:S05]  /*0f60*/  IMAD R87, R87, -0xa0, RZ ;  /* 0xffffff6057577824 */ /* 0x000fca00078e02ff */
[----:B------:R-:W-:-:S14]  /*0f70*/  R2UR UR4, R87 ;  /* 0x00000000570472ca */ /* 0x000fdc00000e0000 */
[----:B------:R-:W3:Y:S01]  /*0f80*/  LDCU UR4, c[0x0][UR4+0x2b4] ;  /* 0x00005680040477ac */ /* 0x000ee20008000800 */
[----:B------:R-:W4:Y:S01]  /*0f90*/  S2UR UR20, SR_CTAID.Y ;  /* 0x00000000001479c3 */ /* 0x000f220000002600 */
[----:B------:R-:W-:-:S05]  /*0fa0*/  CS2R.32 R87, SR_CgaSize ;  /* 0x0000000000577805 */ /* 0x000fca0000008a00 */
[----:B------:R-:W-:-:S05]  /*0fb0*/  IMAD R87, R87, -0xa0, RZ ;  /* 0xffffff6057577824 */ /* 0x000fca00078e02ff */
[----:B------:R-:W-:-:S14]  /*0fc0*/  R2UR UR7, R87 ;  /* 0x00000000570772ca */ /* 0x000fdc00000e0000 */
[----:B------:R-:W3:Y:S01]  /*0fd0*/  LDCU UR7, c[0x0][UR7+0x2a4] ;  /* 0x00005480070777ac */ /* 0x000ee20008000800 */
[----:B------:R-:W-:-:S05]  /*0fe0*/  CS2R.32 R87, SR_CgaSize ;  /* 0x0000000000577805 */ /* 0x000fca0000008a00 */
[----:B------:R-:W-:-:S05]  /*0ff0*/  IMAD R87, R87, -0xa0, RZ ;  /* 0xffffff6057577824 */ /* 0x000fca00078e02ff */
[----:B------:R-:W-:-:S14]  /*1000*/  R2UR UR59, R87 ;  /* 0x00000000573b72ca */ /* 0x000fdc00000e0000 */
[----:B------:R-:W3:Y:S01]  /*1010*/  LDCU UR59, c[0x0][UR59+0x2a0] ;  /* 0x000054003b3b77ac */ /* 0x000ee20008000800 */
[----:B------:R-:W3:Y:S01]  /*1020*/  S2UR UR8, SR_CgaCtaId ;  /* 0x00000000000879c3 */ /* 0x000ee20000008800 */
[----:B------:R-:W3:Y:S01]  /*1030*/  LDCU UR21, c[0x0][0xb24] ;  /* 0x00016480ff1577ac */ /* 0x000ee20008000800 */
[----:B------:R-:W3:Y:S01]  /*1040*/  LDCU UR42, c[0x0][0xb24] ;  /* 0x00016480ff2a77ac */ /* 0x000ee20008000800 */
[----:B-1----:R-:W-:Y:S01]  /*1050*/  I2FP.F32.U32 R3, UR16 ;  /* 0x0000001000037c45 */ /* 0x002fe20008201000 */
[----:B------:R-:W1:Y:S04]  /*1060*/  LDCU UR29, c[0x0][0xb30] ;  /* 0x00016600ff1d77ac */ /* 0x000e680008000800 */
[----:B--2---:R-:W-:Y:S01]  /*1070*/  FMUL R3, R3, UR5 ;  /* 0x0000000503037c20 */ /* 0x004fe20008400000 */
[----:B------:R-:W-:Y:S01]  /*1080*/  UMOV UR34, 0x11 ;  /* 0x0000001100227882 */ /* 0x000fe20000000000 */
[----:B----4-:R-:W-:-:S04]  /*1090*/  I2FP.F32.U32 R2, UR20 ;  /* 0x0000001400027c45 */ /* 0x010fc80008201000 */
[----:B------:R-:W2:Y:S01]  /*10a0*/  F2I.U32.TRUNC.NTZ R3, R3 ;  /* 0x0000000300037305 */ /* 0x000ea2000020f000 */
[----:B---3--:R-:W-:Y:S01]  /*10b0*/  FMUL R2, R2, UR4 ;  /* 0x0000000402027c20 */ /* 0x008fe20008400000 */
[----:B------:R-:W-:Y:S02]  /*10c0*/  ULOP3.LUT UR5, UR8, 0x4, URZ, 0xc0, !UPT ;  /* 0x0000000408057892 */ /* 0x000fe4000f8ec0ff */
[----:B------:R-:W-:-:S04]  /*10d0*/  ULOP3.LUT UR50, UR8, 0x3, URZ, 0xc0, !UPT ;  /* 0x0000000308327892 */ /* 0x000fc8000f8ec0ff */
[----:B------:R-:W3:Y:S01]  /*10e0*/  F2I.U32.TRUNC.NTZ R2, R2 ;  /* 0x0000000200027305 */ /* 0x000ee2000020f000 */
[----:B------:R-:W-:Y:S02]  /*10f0*/  UISETP.GT.U32.AND UP0, UPT, UR5, 0xffff, UPT ;  /* 0x0000ffff0500788c */ /* 0x000fe4000bf04070 */
[----:B------:R-:W-:Y:S02]  /*1100*/  UISETP.GT.U32.AND UP1, UPT, UR50, 0xffff, UPT ;  /* 0x0000ffff3200788c */ /* 0x000fe4000bf24070 */
[----:B------:R-:W-:Y:S01]  /*1110*/  USEL UR26, UR5, 0xffff, !UP0 ;  /* 0x0000ffff051a7887 */ /* 0x000fe2000c000000 */
[----:B--2---:R-:W-:Y:S01]  /*1120*/  R2UR UR4, R3 ;  /* 0x00000000030472ca */ /* 0x004fe200000e0000 */
[----:B------:R-:W-:Y:S02]  /*1130*/  USHF.R.U32.HI UR32, URZ, 0x2, UR8 ;  /* 0x00000002ff207899 */ /* 0x000fe40008011608 */
[----:B------:R-:W-:Y:S02]  /*1140*/  USHF.L.U32 UR31, UR8, 0x9, URZ ;  /* 0x00000009081f7899 */ /* 0x000fe400080006ff */
[----:B------:R-:W-:-:S02]  /*1150*/  USHF.L.U32 UR30, UR8, 0xc, URZ ;  /* 0x0000000c081e7899 */ /* 0x000fc400080006ff */
[----:B------:R-:W-:Y:S01]  /*1160*/  USEL UR27, UR50, 0xffff, !UP1 ;  /* 0x0000ffff321b7887 */ /* 0x000fe2000c800000 */
[----:B---3--:R-:W-:Y:S02]  /*1170*/  R2UR UR6, R2 ;  /* 0x00000000020672ca */ /* 0x008fe400000e0000 */
[----:B------:R-:W-:-:S03]  /*1180*/  PRMT R2, RZ, 0x7610, R2 ;  /* 0x00007610ff027816 */ /* 0x000fc60000000002 */
[----:B------:R-:W-:-:S04]  /*1190*/  UIADD3 UR5, UPT, UPT, -UR4, URZ, URZ ;  /* 0x000000ff04057290 */ /* 0x000fc8000fffe1ff */
[----:B------:R-:W-:-:S04]  /*11a0*/  UIMAD UR59, UR59, UR5, UR16 ;  /* 0x000000053b3b72a4 */ /* 0x000fc8000f8e0210 */
[----:B------:R-:W-:-:S04]  /*11b0*/  UIADD3 UR4, UPT, UPT, -UR6, URZ, URZ ;  /* 0x000000ff06047290 */ /* 0x000fc8000fffe1ff */
[----:B------:R-:W-:-:S06]  /*11c0*/  UIMAD UR4, UR7, UR4, UR20 ;  /* 0x00000004070472a4 */ /* 0x000fcc000f8e0214 */
[----:B------:R-:W-:Y:S01]  /*11d0*/  IMAD.U32 R87, RZ, RZ, UR4 ;  /* 0x00000004ff577e24 */ /* 0x000fe2000f8e00ff */
[----:B-1----:R-:W-:Y:S06]  /*11e0*/  BRA.U UP4, `(.L_x_18) ;  /* 0x0000000104707547 */ /* 0x002fec000b800000 */
[----:B------:R-:W-:-:S13]  /*11f0*/  R2UR UR4, R87 ;  /* 0x00000000570472ca */ /* 0x000fda00000e0000 */
[----:B------:R-:W-:Y:S02]  /*1200*/  UISETP.NE.AND UP0, UPT, UR4, URZ, UPT ;  /* 0x000000ff0400728c */ /* 0x000fe4000bf05270 */
[----:B------:R-:W-:Y:S02]  /*1210*/  UISETP.NE.AND UP1, UPT, UR4, 0x1, UPT ;  /* 0x000000010400788c */ /* 0x000fe4000bf25270 */
[----:B------:R-:W-:Y:S02]  /*1220*/  UISETP.NE.AND UP2, UPT, UR59, URZ, UP0 ;  /* 0x000000ff3b00728c */ /* 0x000fe40008745270 */
[----:B------:R-:W-:Y:S02]  /*1230*/  USEL UR4, URZ, 0x10, UP1 ;  /* 0x00000010ff047887 */ /* 0x000fe40008800000 */
[----:B------:R-:W-:Y:S02]  /*1240*/  USEL UR11, URZ, 0x1, UP2 ;  /* 0x00000001ff0b7887 */ /* 0x000fe40009000000 */
[----:B------:R-:W-:-:S02]  /*1250*/  UISETP.NE.AND UP2, UPT, UR59, URZ, UPT ;  /* 0x000000ff3b00728c */ /* 0x000fc4000bf45270 */
[----:B------:R-:W-:Y:S02]  /*1260*/  USEL UR5, URZ, 0x2, UP0 ;  /* 0x00000002ff057887 */ /* 0x000fe40008000000 */
[----:B------:R-:W-:Y:S02]  /*1270*/  USEL UR9, UR4, 0x10, UP2 ;  /* 0x0000001004097887 */ /* 0x000fe40009000000 */
[----:B------:R-:W-:Y:S02]  /*1280*/  UISETP.NE.AND UP2, UPT, UR59, 0x1, UPT ;  /* 0x000000013b00788c */ /* 0x000fe4000bf45270 */
[----:B------:R-:W-:Y:S02]  /*1290*/  USEL UR4, URZ, 0x20, UP1 ;  /* 0x00000020ff047887 */ /* 0x000fe40008800000 */
[----:B------:R-:W-:Y:S02]  /*12a0*/  USEL UR7, UR5, 0x2, UP2 ;  /* 0x0000000205077887 */ /* 0x000fe40009000000 */
[----:B------:R-:W-:-:S02]  /*12b0*/  USEL UR10, UR4, 0x20, UP2 ;  /* 0x00000020040a7887 */ /* 0x000fc40009000000 */
[----:B------:R-:W-:Y:S02]  /*12c0*/  UISETP.NE.AND UP2, UPT, UR59, 0x2, UPT ;  /* 0x000000023b00788c */ /* 0x000fe4000bf45270 */
[----:B------:R-:W-:Y:S02]  /*12d0*/  USEL UR6, URZ, 0x4, UP0 ;  /* 0x00000004ff067887 */ /* 0x000fe40008000000 */
[----:B------:R-:W-:Y:S02]  /*12e0*/  USEL UR4, URZ, 0x8, UP0 ;  /* 0x00000008ff047887 */ /* 0x000fe40008000000 */
[----:B------:R-:W-:Y:S02]  /*12f0*/  USEL UR5, URZ, 0x40, UP1 ;  /* 0x00000040ff057887 */ /* 0x000fe40008800000 */
[----:B------:R-:W-:Y:S02]  /*1300*/  USEL UR8, UR6, 0x4, UP2 ;  /* 0x0000000406087887 */ /* 0x000fe40009000000 */
[----:B------:R-:W-:-:S02]  /*1310*/  UISETP.NE.AND UP0, UPT, UR59, 0x3, UPT ;  /* 0x000000033b00788c */ /* 0x000fc4000bf05270 */
[----:B------:R-:W-:Y:S02]  /*1320*/  UIADD3 UR6, UPT, UPT, UR7, UR9, UR11 ;  /* 0x0000000907067290 */ /* 0x000fe4000fffe00b */
[----:B------:R-:W-:Y:S02]  /*1330*/  USEL UR7, UR5, 0x40, UP2 ;  /* 0x0000004005077887 */ /* 0x000fe40009000000 */
[----:B------:R-:W-:Y:S02]  /*1340*/  USEL UR12, URZ, 0x80, UP1 ;  /* 0x00000080ff0c7887 */ /* 0x000fe40008800000 */
[----:B------:R-:W-:Y:S02]  /*1350*/  USEL UR4, UR4, 0x8, UP0 ;  /* 0x0000000804047887 */ /* 0x000fe40008000000 */
[----:B------:R-:W-:Y:S02]  /*1360*/  UIADD3 UR5, UPT, UPT, UR8, UR10, UR6 ;  /* 0x0000000a08057290 */ /* 0x000fe4000fffe006 */
[----:B------:R-:W-:-:S02]  /*1370*/  USEL UR6, UR12, 0x80, UP0 ;  /* 0x000000800c067887 */ /* 0x000fc40008000000 */
[----:B------:R-:W-:-:S04]  /*1380*/  UIADD3 UR4, UPT, UPT, UR4, UR7, UR5 ;  /* 0x0000000704047290 */ /* 0x000fc8000fffe005 */
[----:B------:R-:W-:-:S06]  /*1390*/  UIADD3 UR4, UPT, UPT, UR4, UR6, URZ ;  /* 0x0000000604047290 */ /* 0x000fcc000fffe0ff */
[----:B------:R-:W-:-:S07]  /*13a0*/  MOV R2, UR4 ;  /* 0x0000000400027c02 */ /* 0x000fce0008000f00 */
.L_x_18:
[----:B------:R-:W1:Y:S01]  /*13b0*/  S2UR UR36, SR_CTAID.Z ;  /* 0x00000000002479c3 */ /* 0x000e620000002700 */
[----:B------:R-:W-:Y:S01]  /*13c0*/  UISETP.GE.AND UP0, UPT, UR21, 0x1, UPT ;  /* 0x000000011500788c */ /* 0x000fe2000bf06270 */
[----:B------:R-:W-:-:S08]  /*13d0*/  UMOV UR33, 0xf ;  /* 0x0000000f00217882 */ /* 0x000fd00000000000 */
[----:B------:R-:W-:Y:S05]  /*13e0*/  BRA.U !UP0, `(.L_x_19) ;  /* 0x0000000108d47547 */ /* 0x000fea000b800000 */
[----:B------:R-:W2:Y:S01]  /*13f0*/  LDCU.128 UR12, c[0x0][0xb10] ;  /* 0x00016200ff0c77ac */ /* 0x000ea20008000c00 */
[----:B------:R-:W3:Y:S01]  /*1400*/  LDCU UR6, c[0x0][0x370] ;  /* 0x00006e00ff0677ac */ /* 0x000ee20008000800 */
[----:B------:R-:W4:Y:S01]  /*1410*/  LDCU UR5, c[0x0][0x374] ;  /* 0x00006e80ff0577ac */ /* 0x000f220008000800 */
[----:B------:R-:W1:Y:S01]  /*1420*/  LDCU UR28, c[0x0][0xb0c] ;  /* 0x00016180ff1c77ac */ /* 0x000e620008000800 */
[----:B------:R-:W1:Y:S01]  /*1430*/  LDCU UR4, c[0x0][0xb20] ;  /* 0x00016400ff0477ac */ /* 0x000e620008000800 */
[----:B------:R-:W1:Y:S01]  /*1440*/  LDCU.64 UR8, c[0x0][0xb28] ;  /* 0x00016500ff0877ac */ /* 0x000e620008000a00 */
[----:B--2---:R-:W-:Y:S02]  /*1450*/  UISETP.NE.AND UP0, UPT, UR14, 0x1, UPT ;  /* 0x000000010e00788c */ /* 0x004fe4000bf05270 */
[----:B----4-:R-:W-:Y:S02]  /*1460*/  UIMAD.WIDE.U32 UR10, UR5, UR15, URZ ;  /* 0x0000000f050a72a5 */ /* 0x010fe4000f8e00ff */
[----:B---3--:R-:W-:-:S02]  /*1470*/  UIMAD.WIDE.U32 UR22, UR6, UR12, URZ ;  /* 0x0000000c061672a5 */ /* 0x008fc4000f8e00ff */
[----:B-1----:R-:W-:Y:S02]  /*1480*/  UISETP.NE.AND UP1, UPT, UR28, 0x1, UPT ;  /* 0x000000011c00788c */ /* 0x002fe4000bf25270 */
[----:B------:R-:W-:Y:S01]  /*1490*/  UISETP.NE.AND UP2, UPT, UR21, 0x1, UPT ;  /* 0x000000011500788c */ /* 0x000fe2000bf45270 */
[----:B------:R-:W-:Y:S02]  /*14a0*/  UMOV UR10, UR11 ;  /* 0x0000000b000a7c82 */ /* 0x000fe40008000000 */
[----:B------:R-:W-:Y:S01]  /*14b0*/  UMOV UR22, UR23 ;  /* 0x0000001700167c82 */ /* 0x000fe20008000000 */
[----:B------:R-:W-:Y:S02]  /*14c0*/  @UP0 USHF.R.U32.HI UR5, URZ, UR4, UR10 ;  /* 0x00000004ff050299 */ /* 0x000fe4000801160a */
[----:B------:R-:W-:Y:S02]  /*14d0*/  UIMAD.WIDE.U32 UR24, UR20, UR15, URZ ;  /* 0x0000000f141872a5 */ /* 0x000fe4000f8e00ff */
[----:B------:R-:W-:-:S02]  /*14e0*/  UIMAD.WIDE.U32 UR10, UR5, UR8, URZ ;  /* 0x00000008050a72a5 */ /* 0x000fc4000f8e00ff */
[----:B------:R-:W-:Y:S02]  /*14f0*/  @UP1 USHF.R.U32.HI UR6, URZ, UR13, UR22 ;  /* 0x0000000dff061299 */ /* 0x000fe40008011616 */
[----:B------:R-:W-:Y:S02]  /*1500*/  UIMAD.WIDE.U32 UR18, UR16, UR12, URZ ;  /* 0x0000000c101272a5 */ /* 0x000fe4000f8e00ff */
[----:B------:R-:W-:Y:S01]  /*1510*/  UIMAD.WIDE.U32 UR22, UR6, UR8, URZ ;  /* 0x00000008061672a5 */ /* 0x000fe2000f8e00ff */
[----:B------:R-:W-:Y:S01]  /*1520*/  UMOV UR24, UR25 ;  /* 0x0000001900187c82 */ /* 0x000fe20008000000 */
[----:B------:R-:W-:Y:S01]  /*1530*/  UMOV UR10, UR11 ;  /* 0x0000000b000a7c82 */ /* 0x000fe20008000000 */
[----:B------:R-:W-:Y:S02]  /*1540*/  USHF.R.U32.HI UR24, URZ, UR4, UR24 ;  /* 0x00000004ff187299 */ /* 0x000fe40008011618 */
[----:B------:R-:W-:Y:S02]  /*1550*/  @UP2 USHF.R.U32.HI UR5, URZ, UR9, UR10 ;  /* 0x00000009ff052299 */ /* 0x000fe4000801160a */
[----:B------:R-:W-:Y:S01]  /*1560*/  UMOV UR7, UR23 ;  /* 0x0000001700077c82 */ /* 0x000fe20008000000 */
[----:B------:R-:W-:Y:S01]  /*1570*/  UMOV UR18, UR19 ;  /* 0x0000001300127c82 */ /* 0x000fe20008000000 */
[----:B------:R-:W-:-:S02]  /*1580*/  @UP2 USHF.R.U32.HI UR6, URZ, UR9, UR7 ;  /* 0x00000009ff062299 */ /* 0x000fc40008011607 */
[----:B------:R-:W-:Y:S02]  /*1590*/  USHF.R.U32.HI UR18, URZ, UR13, UR18 ;  /* 0x0000000dff127299 */ /* 0x000fe40008011612 */
[----:B------:R-:W-:Y:S02]  /*15a0*/  USEL UR4, UR20, UR24, !UP0 ;  /* 0x0000001814047287 */ /* 0x000fe4000c000000 */
[----:B------:R-:W-:Y:S02]  /*15b0*/  UIMAD UR7, UR5, UR21, URZ ;  /* 0x00000015050772a4 */ /* 0x000fe4000f8e02ff */
[----:B------:R-:W-:Y:S02]  /*15c0*/  USEL UR5, UR16, UR18, !UP1 ;  /* 0x0000001210057287 */ /* 0x000fe4000c800000 */
[----:B------:R-:W-:Y:S02]  /*15d0*/  UIMAD UR12, UR6, UR21, URZ ;  /* 0x00000015060c72a4 */ /* 0x000fe4000f8e02ff */
[----:B------:R-:W-:-:S02]  /*15e0*/  UISETP.GE.AND UP0, UPT, UR4, UR7, UPT ;  /* 0x000000070400728c */ /* 0x000fc4000bf06270 */
[----:B------:R-:W-:Y:S02]  /*15f0*/  UIMAD.WIDE.U32 UR10, UR4, UR8, URZ ;  /* 0x00000008040a72a5 */ /* 0x000fe4000f8e00ff */
[----:B------:R-:W-:Y:S02]  /*1600*/  UISETP.GE.OR UP0, UPT, UR5, UR12, UP0 ;  /* 0x0000000c0500728c */ /* 0x000fe40008706670 */
[----:B------:R-:W-:Y:S02]  /*1610*/  UIMAD.WIDE.U32 UR12, UR5, UR8, URZ ;  /* 0x00000008050c72a5 */ /* 0x000fe4000f8e00ff */
[----:B------:R-:W-:Y:S01]  /*1620*/  UIADD3 UR10, UPT, UPT, -UR4, URZ, URZ ;  /* 0x000000ff040a7290 */ /* 0x000fe2000fffe1ff */
[----:B------:R-:W-:Y:S01]  /*1630*/  UMOV UR8, UR11 ;  /* 0x0000000b00087c82 */ /* 0x000fe20008000000 */
[----:B------:R-:W-:Y:S02]  /*1640*/  UIADD3 UR11, UPT, UPT, -UR5, URZ, URZ ;  /* 0x000000ff050b7290 */ /* 0x000fe4000fffe1ff */
[----:B------:R-:W-:-:S03]  /*1650*/  USHF.R.U32.HI UR8, URZ, UR9, UR8 ;  /* 0x00000009ff087299 */ /* 0x000fc60008011608 */
[----:B------:R-:W-:Y:S01]  /*1660*/  @!UP0 UMOV UR7, UR13 ;  /* 0x0000000d00078c82 */ /* 0x000fe20008000000 */
[----:B------:R-:W-:Y:S02]  /*1670*/  UIMAD UR20, UR14, UR10, UR20 ;  /* 0x0000000a0e1472a4 */ /* 0x000fe4000f8e0214 */
[----:B------:R-:W-:Y:S02]  /*1680*/  USEL UR8, UR4, UR8, !UP2 ;  /* 0x0000000804087287 */ /* 0x000fe4000d000000 */
[----:B------:R-:W-:Y:S02]  /*1690*/  @!UP0 USHF.R.U32.HI UR7, URZ, UR9, UR7 ;  /* 0x00000009ff078299 */ /* 0x000fe40008011607 */
[----:B------:R-:W-:Y:S02]  /*16a0*/  UIADD3 UR9, UPT, UPT, -UR8, URZ, URZ ;  /* 0x000000ff08097290 */ /* 0x000fe4000fffe1ff */
[----:B------:R-:W-:Y:S02]  /*16b0*/  @!UP0 USEL UR7, UR5, UR7, !UP2 ;  /* 0x0000000705078287 */ /* 0x000fe4000d000000 */
[----:B------:R-:W-:-:S02]  /*16c0*/  UIMAD UR9, UR21, UR9, UR4 ;  /* 0x00000009150972a4 */ /* 0x000fc4000f8e0204 */
[----:B------:R-:W-:Y:S02]  /*16d0*/  @!UP0 UIADD3 UR8, UPT, UPT, UR8, -UR7, URZ ;  /* 0x8000000708088290 */ /* 0x000fe4000fffe0ff */
[----:B------:R-:W-:Y:S02]  /*16e0*/  @!UP0 UIMAD UR6, UR9, UR6, UR7 ;  /* 0x00000006090682a4 */ /* 0x000fe4000f8e0207 */
[----:B------:R-:W-:Y:S02]  /*16f0*/  @!UP0 UIMAD UR4, UR8, UR21, UR5 ;  /* 0x00000015080482a4 */ /* 0x000fe4000f8e0205 */
[----:B------:R-:W-:Y:S02]  /*1700*/  UIMAD UR16, UR28, UR11, UR16 ;  /* 0x0000000b1c1072a4 */ /* 0x000fe4000f8e0210 */
[----:B------:R-:W-:Y:S01]  /*1710*/  UIMAD UR20, UR4, UR14, UR20 ;  /* 0x0000000e041472a4 */ /* 0x000fe2000f8e0214 */
[----:B------:R-:W-:Y:S02]  /*1720*/  @!UP0 UMOV UR5, UR6 ;  /* 0x0000000600058c82 */ /* 0x000fe40008000000 */
[----:B------:R-:W-:-:S12]  /*1730*/  UIMAD UR16, UR5, UR28, UR16 ;  /* 0x0000001c051072a4 */ /* 0x000fd8000f8e0210 */
.L_x_19:
[----:B------:R-:W-:Y:S02]  /*1740*/  UISETP.NE.AND UP1, UPT, UR29, 0x1, UPT ;  /* 0x000000011d00788c */ /* 0x000fe4000bf25270 */
[----:B------:R-:W-:Y:S02]  /*1750*/  ULOP3.LUT UR27, UR27, 0xffff, URZ, 0xc0, !UPT ;  /* 0x0000ffff1b1b7892 */ /* 0x000fe4000f8ec0ff */
[----:B------:R-:W-:Y:S02]  /*1760*/  ULOP3.LUT UR26, UR26, 0xffff, URZ, 0xc0, !UPT ;  /* 0x0000ffff1a1a7892 */ /* 0x000fe4000f8ec0ff */
[----:B------:R-:W-:Y:S02]  /*1770*/  UISETP.NE.AND UP0, UPT, UR17, 0x2, UPT ;  /* 0x000000021100788c */ /* 0x000fe4000bf05270 */
[----:B------:R-:W-:Y:S02]  /*1780*/  ULOP3.LUT UR31, UR31, 0x800, URZ, 0xc0, !UPT ;  /* 0x000008001f1f7892 */ /* 0x000fe4000f8ec0ff */
[----:B------:R-:W-:-:S02]  /*1790*/  ULOP3.LUT UR30, UR30, 0x3000, URZ, 0xc0, !UPT ;  /* 0x000030001e1e7892 */ /* 0x000fc4000f8ec0ff */
[----:B------:R-:W-:Y:S02]  /*17a0*/  USHF.L.U32 UR27, UR34, UR27, URZ ;  /* 0x0000001b221b7299 */ /* 0x000fe400080006ff */
[----:B------:R-:W-:Y:S01]  /*17b0*/  USHF.L.U32 UR26, UR33, UR26, URZ ;  /* 0x0000001a211a7299 */ /* 0x000fe200080006ff */
[----:B------:R-:W-:Y:S11]  /*17c0*/  BRA.U UP1, `(.L_x_20) ;  /* 0x0000000101447547 */ /* 0x000ff6000b800000 */
[----:B------:R-:W2:Y:S01]  /*17d0*/  LDCU.128 UR8, c[0x0][0xb10] ;  /* 0x00016200ff0877ac */ /* 0x000ea20008000c00 */
[----:B------:R-:W3:Y:S01]  /*17e0*/  LDCU UR12, c[0x0][0xb0c] ;  /* 0x00016180ff0c77ac */ /* 0x000ee20008000800 */
[----:B------:R-:W4:Y:S01]  /*17f0*/  LDCU UR13, c[0x0][0xb20] ;  /* 0x00016400ff0d77ac */ /* 0x000f220008000800 */
[----:B--2---:R-:W-:Y:S02]  /*1800*/  UIMAD.WIDE.U32 UR6, UR16, UR8, URZ ;  /* 0x00000008100672a5 */ /* 0x004fe4000f8e00ff */
[----:B------:R-:W-:Y:S02]  /*1810*/  UIMAD.WIDE.U32 UR4, UR20, UR11, URZ ;  /* 0x0000000b140472a5 */ /* 0x000fe4000f8e00ff */
[----:B---3--:R-:W-:Y:S02]  /*1820*/  UISETP.NE.AND UP2, UPT, UR12, 0x1, UPT ;  /* 0x000000010c00788c */ /* 0x008fe4000bf45270 */
[----:B------:R-:W-:Y:S01]  /*1830*/  UISETP.NE.AND UP1, UPT, UR10, 0x1, UPT ;  /* 0x000000010a00788c */ /* 0x000fe2000bf25270 */
[----:B------:R-:W-:-:S02]  /*1840*/  UMOV UR6, UR7 ;  /* 0x0000000700067c82 */ /* 0x000fc40008000000 */
[----:B------:R-:W-:Y:S01]  /*1850*/  UMOV UR4, UR5 ;  /* 0x0000000500047c82 */ /* 0x000fe20008000000 */
[----:B------:R-:W-:Y:S02]  /*1860*/  USHF.R.U32.HI UR6, URZ, UR9, UR6 ;  /* 0x00000009ff067299 */ /* 0x000fe40008011606 */
[----:B----4-:R-:W-:Y:S02]  /*1870*/  USHF.R.U32.HI UR4, URZ, UR13, UR4 ;  /* 0x0000000dff047299 */ /* 0x010fe40008011604 */
[----:B------:R-:W-:Y:S02]  /*1880*/  USEL UR5, UR16, UR6, !UP2 ;  /* 0x0000000610057287 */ /* 0x000fe4000d000000 */
[----:B------:R-:W-:-:S04]  /*1890*/  USEL UR4, UR20, UR4, !UP1 ;  /* 0x0000000414047287 */ /* 0x000fc8000c800000 */
[----:B------:R-:W-:Y:S02]  /*18a0*/  UIADD3 UR6, UPT, UPT, UR5, -UR4, URZ ;  /* 0x8000000405067290 */ /* 0x000fe4000fffe0ff */
[----:B------:R-:W-:Y:S02]  /*18b0*/  UIADD3 UR4, UPT, UPT, -UR5, UR4, URZ ;  /* 0x0000000405047290 */ /* 0x000fe4000fffe1ff */
[----:B------:R-:W-:Y:S02]  /*18c0*/  UIMAD UR20, UR6, UR10, UR20 ;  /* 0x0000000a061472a4 */ /* 0x000fe4000f8e0214 */
[----:B------:R-:W-:-:S12]  /*18d0*/  UIMAD UR16, UR4, UR12, UR16 ;  /* 0x0000000c041072a4 */ /* 0x000fd8000f8e0210 */
.L_x_20:
[----:B------:R-:W-:Y:S05]  /*18e0*/  BRA.U !UP5, `(.L_x_21) ;  /* 0x000000010d0c7547 */ /* 0x000fea000b800000 */
[----:B------:R-:W-:Y:S01]  /*18f0*/  UCGABAR_WAIT ;  /* 0x0000000000007dc7 */ /* 0x000fe20008000000 */
[----:B------:R-:W-:Y:S01]  /*1900*/  CCTL.IVALL ;  /* 0x00000000ff00798f */ /* 0x000fe20002000000 */
[----:B------:R-:W-:Y:S05]  /*1910*/  BRA `(.L_x_22) ;  /* 0x0000000000047947 */ /* 0x000fea0003800000 */
.L_x_21:
[----:B------:R-:W-:Y:S06]  /*1920*/  BAR.SYNC.DEFER_BLOCKING 0x0 ;  /* 0x0000000000007b1d */ /* 0x000fec0000010000 */
.L_x_22:
[----:B------:R-:W-:Y:S05]  /*1930*/  BRA.U UP0, `(.L_x_23) ;  /* 0x0000001500a07547 */ /* 0x000fea000b800000 */
[----:B------:R-:W2:Y:S01]  /*1940*/  LDCU UR7, c[0x0][0x38c] ;  /* 0x00007180ff0777ac */ /* 0x000ea20008000800 */
[----:B------:R-:W3:Y:S01]  /*1950*/  S2UR UR8, SR_CgaCtaId ;  /* 0x00000000000879c3 */ /* 0x000ee20000008800 */
[----:B------:R-:W-:Y:S01]  /*1960*/  PLOP3.LUT P1, PT, PT, PT, UP3, 0x80, 0x8 ;  /* 0x000000000008781c */ /* 0x000fe20003f2f038 */
[----:B------:R-:W-:Y:S01]  /*1970*/  IMAD.MOV.U32 R12, RZ, RZ, 0x1 ;  /* 0x00000001ff0c7424 */ /* 0x000fe200078e00ff */
[----:B------:R-:W-:Y:S01]  /*1980*/  UMOV UR21, 0x400 ;  /* 0x0000040000157882 */ /* 0x000fe20000000000 */
[----:B------:R-:W-:Y:S01]  /*1990*/  USHF.L.U32 UR5, UR32, 0x5, URZ ;  /* 0x0000000520057899 */ /* 0x000fe200080006ff */
[----:B------:R-:W-:Y:S01]  /*19a0*/  ISETP.EQ.OR P2, PT, R0, RZ, P3 ;  /* 0x000000ff0000720c */ /* 0x000fe20001f42670 */
[----:B------:R-:W-:Y:S01]  /*19b0*/  UISETP.NE.AND UP1, UPT, UR17, URZ, UPT ;  /* 0x000000ff1100728c */ /* 0x000fe2000bf25270 */
[----:B------:R-:W-:Y:S02]  /*19c0*/  PLOP3.LUT P1, PT, P1, PT, PT, 0x8, 0x80 ;  /* 0x000000000080781c */ /* 0x000fe40000f2e170 */
[----:B------:R-:W-:Y:S01]  /*19d0*/  CS2R R10, SRZ ;  /* 0x00000000000a7805 */ /* 0x000fe2000001ff00 */
[----:B------:R-:W-:Y:S01]  /*19e0*/  IMAD.MOV.U32 R9, RZ, RZ, RZ ;  /* 0x000000ffff097224 */ /* 0x000fe200078e00ff */
[----:B------:R-:W4:Y:S01]  /*19f0*/  LDCU UR43, c[0x0][0x370] ;  /* 0x00006e00ff2b77ac */ /* 0x000f220008000800 */
[----:B------:R-:W-:Y:S01]  /*1a00*/  IMAD.MOV.U32 R8, RZ, RZ, 0x1 ;  /* 0x00000001ff087424 */ /* 0x000fe200078e00ff */
[----:B------:R-:W1:Y:S01]  /*1a10*/  LDCU.64 UR28, c[0x0][0x348] ;  /* 0x00006900ff1c77ac */ /* 0x000e620008000a00 */
[----:B--2---:R-:W-:-:S02]  /*1a20*/  UIADD3 UR6, UPT, UPT, UR7, 0x3f, URZ ;  /* 0x0000003f07067890 */ /* 0x004fc4000fffe0ff */
[----:B------:R-:W-:Y:S02]  /*1a30*/  UIADD3 UR49, UPT, UPT, UR7, 0x7e, URZ ;  /* 0x0000007e07317890 */ /* 0x000fe4000fffe0ff */
[----:B------:R-:W-:Y:S02]  /*1a40*/  USHF.R.S32.HI UR4, URZ, 0x1f, UR6 ;  /* 0x0000001fff047899 */ /* 0x000fe40008011406 */
[----:B---3--:R-:W-:Y:S02]  /*1a50*/  ULEA UR21, UR8, UR21, 0x18 ;  /* 0x0000001508157291 */ /* 0x008fe4000f8ec0ff */
[----:B------:R-:W-:Y:S02]  /*1a60*/  ULEA.HI UR4, UR4, UR6, URZ, 0x6 ;  /* 0x0000000604047291 */ /* 0x000fe4000f8f30ff */
[----:B------:R-:W-:Y:S02]  /*1a70*/  UIADD3 UR6, UPT, UPT, UR7, -0x1, URZ ;  /* 0xffffffff07067890 */ /* 0x000fe4000fffe0ff */
[----:B------:R-:W-:-:S02]  /*1a80*/  USHF.R.S32.HI UR45, URZ, 0x6, UR4 ;  /* 0x00000006ff2d7899 */ /* 0x000fc40008011404 */
[----:B------:R-:W-:Y:S02]  /*1a90*/  UISETP.GE.U32.AND UP2, UPT, UR6, -0x7f, UPT ;  /* 0xffffff810600788c */ /* 0x000fe4000bf46070 */
[----:B------:R-:W-:Y:S01]  /*1aa0*/  UISETP.LT.U32.AND UP0, UPT, UR45, 0xa, UPT ;  /* 0x0000000a2d00788c */ /* 0x000fe2000bf01070 */
[----:B------:R-:W2:Y:S03]  /*1ab0*/  LDCU UR41, c[0x0][0x374] ;  /* 0x00006e80ff2977ac */ /* 0x000ea60008000800 */
[----:B------:R-:W-:Y:S02]  /*1ac0*/  USEL UR44, UR45, 0xa, UP0 ;  /* 0x0000000a2d2c7887 */ /* 0x000fe40008000000 */
[----:B------:R-:W-:Y:S02]  /*1ad0*/  ULOP3.LUT UR46, UR5, 0x20, URZ, 0xe2, !UPT ;  /* 0x00000020052e7892 */ /* 0x000fe4000f8ee2ff */
[----:B------:R-:W-:-:S02]  /*1ae0*/  UIADD3 UR24, UPT, UPT, UR44, -0x1, URZ ;  /* 0xffffffff2c187890 */ /* 0x000fc4000fffe0ff */
[----:B------:R-:W-:Y:S02]  /*1af0*/  @UP2 UIADD3 UR24, UPT, UPT, UR44, URZ, URZ ;  /* 0x000000ff2c182290 */ /* 0x000fe4000fffe0ff */
[----:B------:R-:W-:Y:S02]  /*1b00*/  USEL UR25, UR48, 0x2, UP1 ;  /* 0x0000000230197887 */ /* 0x000fe40008800000 */
[----:B------:R-:W-:Y:S02]  /*1b10*/  UIADD3 UR38, UPT, UPT, UR21, 0x6400, UR31 ;  /* 0x0000640015267890 */ /* 0x000fe4000fffe01f */
[----:B------:R-:W-:Y:S02]  /*1b20*/  UIADD3 UR37, UPT, UPT, UR21, 0x10400, UR30 ;  /* 0x0001040015257890 */ /* 0x000fe4000fffe01e */
[----:B------:R-:W-:Y:S02]  /*1b30*/  UIADD3 UR47, UPT, UPT, UR45, -UR44, URZ ;  /* 0x8000002c2d2f7290 */ /* 0x000fe4000fffe0ff */
[----:B------:R-:W-:Y:S01]  /*1b40*/  UIADD3 UR24, UPT, UPT, UR24, 0x1, URZ ;  /* 0x0000000118187890 */ /* 0x000fe2000fffe0ff */
[----:B-12-4-:R-:W-:-:S11]  /*1b50*/  UMOV UR7, URZ ;  /* 0x000000ff00077c82 */ /* 0x016fd60008000000 */
.L_x_43:
[----:B-1----:R-:W1:Y:S02]  /*1b60*/  S2UR UR4, SR_CgaCtaId ;  /* 0x00000000000479c3 */ /* 0x002e640000008800 */
[----:B-1----:R-:W-:-:S09]  /*1b70*/  UISETP.NE.AND UP0, UPT, UR4, URZ, UPT ;  /* 0x000000ff0400728c */ /* 0x002fd2000bf05270 */
[----:B------:R-:W-:Y:S05]  /*1b80*/  BRA.U UP0, `(.L_x_24) ;  /* 0x0000000100287547 */ /* 0x000fea000b800000 */
[----:B------:R-:W-:Y:S02]  /*1b90*/  LEA R0, R9, UR21, 0x3 ;  /* 0x0000001509007c11 */ /* 0x000fe4000f8e18ff */
[----:B------:R-:W-:-:S04]  /*1ba0*/  SHF.L.U32 R3, R8, 0x1f, RZ ;  /* 0x0000001f08037819 */ /* 0x000fc800000006ff */
[----:B------:R-:W1:Y:S02]  /*1bb0*/  SYNCS.PHASECHK.TRANS64.TRYWAIT P0, [R0+URZ+0x160], R3 ;  /* 0x00016003000075a7 */ /* 0x000e6400080011ff */
[----:B-1----:R-:W-:Y:S05]  /*1bc0*/  @!P0 BRA `(.L_x_25) ;  /* 0x0000008000348947 */ /* 0x002fea0003800000 */
.L_x_139:
[----:B------:R2:W-:Y:S01]  /*1bd0*/  SYNCS.ARRIVE.TRANS64.A1T0 RZ, [R0+URZ+0x150], RZ ;  /* 0x000150ff00ff79a7 */ /* 0x0005e200081000ff */
[----:B------:R-:W-:-:S05]  /*1be0*/  VIADD R9, R9, 0x1 ;  /* 0x0000000109097836 */ /* 0x000fca0000000000 */
[----:B------:R-:W-:-:S04]  /*1bf0*/  ISETP.NE.AND P0, PT, R9, 0x2, PT ;  /* 0x000000020900780c */ /* 0x000fc80003f05270 */
[----:B-1----:R-:W-:Y:S02]  /*1c00*/  SEL R3, RZ, 0x1, P0 ;  /* 0x00000001ff037807 */ /* 0x002fe40000000000 */
[----:B------:R-:W-:Y:S02]  /*1c10*/  SEL R9, R9, RZ, P0 ;  /* 0x000000ff09097207 */ /* 0x000fe40000000000 */
[----:B------:R-:W-:-:S07]  /*1c20*/  LOP3.LUT R8, R8, R3, RZ, 0x3c, !PT ;  /* 0x0000000308087212 */ /* 0x000fce00078e3cff */
.L_x_24:
[----:B------:R-:W-:Y:S01]  /*1c30*/  ULEA UR4, UR7, UR21, 0x3 ;  /* 0x0000001507047291 */ /* 0x000fe2000f8e18ff */
[----:B--2---:R-:W-:Y:S01]  /*1c40*/  SHF.L.U32 R0, R12, 0x1f, RZ ;  /* 0x0000001f0c007819 */ /* 0x004fe200000006ff */
[----:B------:R-:W-:Y:S02]  /*1c50*/  UISETP.GE.U32.AND UP0, UPT, UR49, 0x7f, UPT ;  /* 0x0000007f3100788c */ /* 0x000fe4000bf06070 */
[----:B------:R-:W-:Y:S02]  /*1c60*/  ULEA UR11, UR20, UR50, 0x2 ;  /* 0x00000032140b7291 */ /* 0x000fe4000f8e10ff */
[----:B------:R-:W-:Y:S02]  /*1c70*/  ULEA UR35, UR16, UR46, 0x6 ;  /* 0x0000002e10237291 */ /* 0x000fe4000f8e30ff */
[----:B------:R-:W-:Y:S01]  /*1c80*/  USHF.L.U32 UR11, UR11, 0x6, URZ ;  /* 0x000000060b0b7899 */ /* 0x000fe200080006ff */
[----:B------:R1:W2:Y:S01]  /*1c90*/  SYNCS.PHASECHK.TRANS64.TRYWAIT P0, [UR4+0x50], R0 ;  /* 0x00005000ff0075a7 */ /* 0x0002a20008001104 */
[----:B------:R-:W-:Y:S01]  /*1ca0*/  UMOV UR6, URZ ;  /* 0x000000ff00067c82 */ /* 0x000fe20008000000 */
[----:B------:R-:W-:Y:S09]  /*1cb0*/  BRA.U !UP0, `(.L_x_26) ;  /* 0x0000000108c07547 */ /* 0x000ff2000b800000 */
[----:B------:R-:W-:Y:S01]  /*1cc0*/  UMOV UR13, URZ ;  /* 0x000000ff000d7c82 */ /* 0x000fe20008000000 */
[----:B------:R-:W-:-:S05]  /*1cd0*/  UMOV UR4, UR7 ;  /* 0x0000000700047c82 */ /* 0x000fca0008000000 */
.L_x_32:
[----:B------:R-:W-:Y:S01]  /*1ce0*/  ULEA UR33, UR4, UR21, 0x3 ;  /* 0x0000001504217291 */ /* 0x000fe2000f8e18ff */
[----:B--2---:R-:W-:Y:S01]  /*1cf0*/  @!P3 MOV R2, 0x5000 ;  /* 0x000050000002b802 */ /* 0x004fe20000000f00 */
[----:B--2-4-:R-:W-:Y:S10]  /*1d00*/  @P0 BRA `(.L_x_27) ;  /* 0x00000000000c0947 */ /* 0x014ff40003800000 */
[----:B------:R-:W-:-:S04]  /*1d10*/  SHF.L.U32 R3, R12, 0x1f, RZ ;  /* 0x0000001f0c037819 */ /* 0x000fc800000006ff */
[----:B------:R-:W2:Y:S02]  /*1d20*/  SYNCS.PHASECHK.TRANS64.TRYWAIT P0, [UR33+0x50], R3 ;  /* 0x00005003ff0075a7 */ /* 0x000ea40008001121 */
[----:B--2---:R-:W-:Y:S05]  /*1d30*/  @!P0 BRA `(.L_x_28) ;  /* 0x0000007c00ec8947 */ /* 0x004fea0003800000 */
.L_x_27:
[----:B------:R2:W-:Y:S01]  /*1d40*/  @!P3 SYNCS.ARRIVE.TRANS64 RZ, [UR33], R2 ;  /* 0x00000002ffffb9a7 */ /* 0x0005e20008000021 */
[----:B------:R-:W-:-:S04]  /*1d50*/  ULOP3.LUT UR5, UR25, 0x2, URZ, 0xfc, !UPT ;  /* 0x0000000219057892 */ /* 0x000fc8000f8efcff */
[----:B------:R-:W-:-:S09]  /*1d60*/  UISETP.NE.AND UP0, UPT, UR5, 0x2, UPT ;  /* 0x000000020500788c */ /* 0x000fd2000bf05270 */
[----:B------:R-:W-:Y:S05]  /*1d70*/  BRA.U UP0, `(.L_x_29) ;  /* 0x0000000100047547 */ /* 0x000fea000b800000 */
[----:B------:R-:W-:Y:S05]  /*1d80*/  BPT.TRAP 0x1 ;  /* 0x000000040000795c */ /* 0x000fea0000300000 */
.L_x_29:
[----:B------:R-:W-:Y:S04]  /*1d90*/  BSSY.RECONVERGENT B0, `(.L_x_30) ;  /* 0x0000003000007945 */ /* 0x000fe80003800200 */
[----:B------:R-:W-:Y:S05]  /*1da0*/  @P2 BRA `(.L_x_31) ;  /* 0x0000000000042947 */ /* 0x000fea0003800000 */
[----:B------:R-:W-:Y:S05]  /*1db0*/  BPT.TRAP 0x1 ;  /* 0x000000040000795c */ /* 0x000fea0000300000 */
.L_x_31:
[----:B------:R-:W-:Y:S05]  /*1dc0*/  BSYNC.RECONVERGENT B0 ;  /* 0x0000000000007941 */ /* 0x000fea0003800200 */
.L_x_30:
[----:B------:R-:W-:Y:S02]  /*1dd0*/  UIADD3 UR5, UPT, UPT, UR4, 0x1, URZ ;  /* 0x0000000104057890 */ /* 0x000fe4000fffe0ff */
[----:B------:R-:W-:Y:S02]  /*1de0*/  ULEA UR32, UR4, UR31, 0xc ;  /* 0x0000001f04207291 */ /* 0x000fe4000f8e60ff */
[----:B------:R-:W-:Y:S02]  /*1df0*/  UISETP.NE.AND UP0, UPT, UR5, 0xa, UPT ;  /* 0x0000000a0500788c */ /* 0x000fe4000bf05270 */
[----:B------:R-:W-:Y:S02]  /*1e00*/  ULEA UR8, UR4, UR30, 0xe ;  /* 0x0000001e04087291 */ /* 0x000fe4000f8e70ff */
[----:B------:R-:W-:Y:S02]  /*1e10*/  USEL UR6, URZ, 0x1, UP0 ;  /* 0x00000001ff067887 */ /* 0x000fe40008000000 */
[----:B------:R-:W-:-:S02]  /*1e20*/  USEL UR7, UR5, URZ, UP0 ;  /* 0x000000ff05077287 */ /* 0x000fc40008000000 */
[----:B------:R-:W-:Y:S02]  /*1e30*/  UIADD3 UR4, UP0, UPT, UR28, 0x180, URZ ;  /* 0x000001801c047890 */ /* 0x000fe4000ff1e0ff */
[----:B------:R-:W-:Y:S01]  /*1e40*/  ULEA UR5, UR7, UR21, 0x3 ;  /* 0x0000001507057291 */ /* 0x000fe2000f8e18ff */
[----:B------:R-:W-:Y:S01]  /*1e50*/  LOP3.LUT R12, R12, UR6, RZ, 0x3c, !PT ;  /* 0x000000060c0c7c12 */ /* 0x000fe2000f8e3cff */
[----:B------:R-:W-:Y:S02]  /*1e60*/  USHF.L.U32 UR34, UR13, 0x6, URZ ;  /* 0x000000060d227899 */ /* 0x000fe400080006ff */
[----:B------:R-:W-:Y:S01]  /*1e70*/  UIADD3 UR13, UPT, UPT, UR13, 0x1, URZ ;  /* 0x000000010d0d7890 */ /* 0x000fe2000fffe0ff */
[----:B-1----:R-:W-:Y:S01]  /*1e80*/  SHF.L.U32 R0, R12, 0x1f, RZ ;  /* 0x0000001f0c007819 */ /* 0x002fe200000006ff */
[----:B------:R-:W-:Y:S02]  /*1e90*/  UIADD3 UR14, UP1, UPT, UR28, 0x80, URZ ;  /* 0x000000801c0e7890 */ /* 0x000fe4000ff3e0ff */
[----:B------:R-:W-:Y:S01]  /*1ea0*/  UIADD3 UR32, UPT, UPT, UR21, 0x6400, UR32 ;  /* 0x0000640015207890 */ /* 0x000fe2000fffe020 */
[----:B------:R3:W4:Y:S01]  /*1eb0*/  SYNCS.PHASECHK.TRANS64.TRYWAIT P0, [UR5+0x50], R0 ;  /* 0x00005000ff0075a7 */ /* 0x0007220008001105 */
[----:B------:R-:W-:-:S02]  /*1ec0*/  UIADD3.X UR5, UPT, UPT, URZ, UR29, URZ, UP0, !UPT ;  /* 0x0000001dff057290 */ /* 0x000fc400087fe4ff */
[----:B------:R-:W-:Y:S02]  /*1ed0*/  UISETP.NE.AND UP0, UPT, UR13, UR24, UPT ;  /* 0x000000180d00728c */ /* 0x000fe4000bf05270 */
[----:B------:R-:W-:Y:S02]  /*1ee0*/  UIADD3.X UR15, UPT, UPT, URZ, UR29, URZ, UP1, !UPT ;  /* 0x0000001dff0f7290 */ /* 0x000fe40008ffe4ff */
[----:B------:R-:W-:Y:S02]  /*1ef0*/  UPRMT UR16, URZ, 0x5410, UR27 ;  /* 0x00005410ff107896 */ /* 0x000fe4000800001b */
[----:B------:R-:W-:Y:S02]  /*1f00*/  UIADD3 UR8, UPT, UPT, UR21, 0x10400, UR8 ;  /* 0x0001040015087890 */ /* 0x000fe4000fffe008 */
[----:B------:R-:W-:Y:S01]  /*1f10*/  UPRMT UR6, URZ, 0x5410, UR26 ;  /* 0x00005410ff067896 */ /* 0x000fe2000800001a */
[----:B------:R-:W-:Y:S01]  /*1f20*/  UMOV UR18, 0x0 ;  /* 0x0000000000127882 */ /* 0x000fe20000000000 */
[----:B------:R-:W-:Y:S01]  /*1f30*/  UMOV UR19, 0x10000000 ;  /* 0x1000000000137882 */ /* 0x000fe20000000000 */
[----:B------:R-:W-:Y:S01]  /*1f40*/  UMOV UR12, UR36 ;  /* 0x00000024000c7c82 */ /* 0x000fe20008000000 */
[----:B------:R-:W-:Y:S01]  /*1f50*/  UMOV UR9, UR33 ;  /* 0x0000002100097c82 */ /* 0x000fe20008000000 */
[----:B------:R-:W-:Y:S01]  /*1f60*/  UMOV UR10, UR34 ;  /* 0x00000022000a7c82 */ /* 0x000fe20008000000 */
[----:B------:R-:W-:Y:S03]  /*1f70*/  UTMALDG.3D.MULTICAST [UR32], [UR14], UR16, desc[UR18] ;  /* 0x000012200e0073b4 */ /* 0x000fe60008011810 */
[----:B------:R1:W-:Y:S02]  /*1f80*/  UTMALDG.3D.MULTICAST [UR8], [UR4], UR6, desc[UR18] ;  /* 0x00001208040073b4 */ /* 0x0003e40008011806 */
[----:B-1----:R-:W-:Y:S01]  /*1f90*/  UMOV UR6, UR24 ;  /* 0x0000001800067c82 */ /* 0x002fe20008000000 */
[----:B------:R-:W-:Y:S01]  /*1fa0*/  UMOV UR4, UR7 ;  /* 0x0000000700047c82 */ /* 0x000fe20008000000 */
[----:B---3--:R-:W-:Y:S05]  /*1fb0*/  BRA.U UP0, `(.L_x_32) ;  /* 0xfffffffd00487547 */ /* 0x008fea000b83ffff */
.L_x_26:
[----:B------:R-:W-:Y:S01]  /*1fc0*/  ULEA UR4, UR7, UR21, 0x3 ;  /* 0x0000001507047291 */ /* 0x000fe2000f8e18ff */
[----:B-1----:R-:W-:Y:S01]  /*1fd0*/  SHF.L.U32 R0, R12, 0x1f, RZ ;  /* 0x0000001f0c007819 */ /* 0x002fe200000006ff */
[----:B------:R-:W-:Y:S01]  /*1fe0*/  @!P1 SYNCS.ARRIVE.TRANS64.A1T0 RZ, [UR21+0xe8], RZ ;  /* 0x0000e8ffffff99a7 */ /* 0x000fe20008100015 */
[----:B------:R-:W-:-:S06]  /*1ff0*/  UISETP.GT.AND UP0, UPT, UR45, UR44, UPT ;  /* 0x0000002c2d00728c */ /* 0x000fcc000bf04270 */
[----:B--2-4-:R1:W2:Y:S03]  /*2000*/  SYNCS.PHASECHK.TRANS64.TRYWAIT P0, [UR4+0x50], R0 ;  /* 0x00005000ff0075a7 */ /* 0x0142a60008001104 */
[----:B------:R-:W-:Y:S05]  /*2010*/  BRA.U !UP0, `(.L_x_33) ;  /* 0x0000000108bc7547 */ /* 0x000fea000b800000 */
[----:B------:R-:W-:Y:S01]  /*2020*/  UIADD3 UR13, UPT, UPT, UR47, UR6, URZ ;  /* 0x000000062f0d7290 */ /* 0x000fe2000fffe0ff */
[----:B------:R-:W-:-:S11]  /*2030*/  UMOV UR4, UR7 ;  /* 0x0000000700047c82 */ /* 0x000fd60008000000 */
.L_x_39:
[----:B------:R-:W-:Y:S01]  /*2040*/  ULEA UR17, UR4, UR21, 0x3 ;  /* 0x0000001504117291 */ /* 0x000fe2000f8e18ff */
[----:B--2---:R-:W-:Y:S01]  /*2050*/  @!P3 MOV R2, 0x5000 ;  /* 0x000050000002b802 */ /* 0x004fe20000000f00 */
[----:B--2-4-:R-:W-:Y:S10]  /*2060*/  @P0 BRA `(.L_x_34) ;  /* 0x00000000000c0947 */ /* 0x014ff40003800000 */
[----:B------:R-:W-:-:S04]  /*2070*/  SHF.L.U32 R3, R12, 0x1f, RZ ;  /* 0x0000001f0c037819 */ /* 0x000fc800000006ff */
[----:B------:R-:W2:Y:S02]  /*2080*/  SYNCS.PHASECHK.TRANS64.TRYWAIT P0, [UR17+0x50], R3 ;  /* 0x00005003ff0075a7 */ /* 0x000ea40008001111 */
[----:B--2---:R-:W-:Y:S05]  /*2090*/  @!P0 BRA `(.L_x_35) ;  /* 0x0000007c002c8947 */ /* 0x004fea0003800000 */
.L_x_34:
[----:B------:R2:W-:Y:S01]  /*20a0*/  @!P3 SYNCS.ARRIVE.TRANS64 RZ, [UR17], R2 ;  /* 0x00000002ffffb9a7 */ /* 0x0005e20008000011 */
[----:B------:R-:W-:-:S04]  /*20b0*/  ULOP3.LUT UR5, UR25, 0x2, URZ, 0xfc, !UPT ;  /* 0x0000000219057892 */ /* 0x000fc8000f8efcff */
[----:B------:R-:W-:-:S09]  /*20c0*/  UISETP.NE.AND UP0, UPT, UR5, 0x2, UPT ;  /* 0x000000020500788c */ /* 0x000fd2000bf05270 */
[----:B------:R-:W-:Y:S05]  /*20d0*/  BRA.U UP0, `(.L_x_36) ;  /* 0x0000000100047547 */ /* 0x000fea000b800000 */
[----:B------:R-:W-:Y:S05]  /*20e0*/  BPT.TRAP 0x1 ;  /* 0x000000040000795c */ /* 0x000fea0000300000 */
.L_x_36:
[----:B------:R-:W-:Y:S04]  /*20f0*/  BSSY.RECONVERGENT B0, `(.L_x_37) ;  /* 0x0000003000007945 */ /* 0x000fe80003800200 */
[----:B------:R-:W-:Y:S05]  /*2100*/  @P2 BRA `(.L_x_38) ;  /* 0x0000000000042947 */ /* 0x000fea0003800000 */
[----:B------:R-:W-:Y:S05]  /*2110*/  BPT.TRAP 0x1 ;  /* 0x000000040000795c */ /* 0x000fea0000300000 */
.L_x_38:
[----:B------:R-:W-:Y:S05]  /*2120*/  BSYNC.RECONVERGENT B0 ;  /* 0x0000000000007941 */ /* 0x000fea0003800200 */
.L_x_37:
[----:B------:R-:W-:Y:S02]  /*2130*/  UIADD3 UR5, UPT, UPT, UR4, 0x1, URZ ;  /* 0x0000000104057890 */ /* 0x000fe4000fffe0ff */
[----:B------:R-:W-:Y:S02]  /*2140*/  UIADD3 UR14, UP1, UPT, UR28, 0x80, URZ ;  /* 0x000000801c0e7890 */ /* 0x000fe4000ff3e0ff */
[----:B------:R-:W-:Y:S02]  /*2150*/  UISETP.NE.AND UP0, UPT, UR5, 0xa, UPT ;  /* 0x0000000a0500788c */ /* 0x000fe4000bf05270 */
[----:B------:R-:W-:Y:S02]  /*2160*/  ULEA UR16, UR4, UR38, 0xc ;  /* 0x0000002604107291 */ /* 0x000fe4000f8e60ff */
[----:B------:R-:W-:Y:S02]  /*2170*/  USEL UR8, URZ, 0x1, UP0 ;  /* 0x00000001ff087887 */ /* 0x000fe40008000000 */
[----:B------:R-:W-:-:S02]  /*2180*/  USEL UR7, UR5, URZ, UP0 ;  /* 0x000000ff05077287 */ /* 0x000fc40008000000 */
[----:B------:R-:W-:Y:S02]  /*2190*/  UIADD3 UR22, UP0, UPT, UR28, 0x180, URZ ;  /* 0x000001801c167890 */ /* 0x000fe4000ff1e0ff */
[----:B------:R-:W-:Y:S01]  /*21a0*/  ULEA UR5, UR7, UR21, 0x3 ;  /* 0x0000001507057291 */ /* 0x000fe2000f8e18ff */
[----:B------:R-:W-:Y:S01]  /*21b0*/  LOP3.LUT R12, R12, UR8, RZ, 0x3c, !PT ;  /* 0x000000080c0c7c12 */ /* 0x000fe2000f8e3cff */
[----:B------:R-:W-:Y:S02]  /*21c0*/  ULEA UR8, UR4, UR37, 0xe ;  /* 0x0000002504087291 */ /* 0x000fe4000f8e70ff */
[----:B------:R-:W-:Y:S01]  /*21d0*/  USHF.L.U32 UR18, UR6, 0x6, URZ ;  /* 0x0000000606127899 */ /* 0x000fe200080006ff */
[----:B-1----:R-:W-:Y:S01]  /*21e0*/  SHF.L.U32 R0, R12, 0x1f, RZ ;  /* 0x0000001f0c007819 */ /* 0x002fe200000006ff */
[----:B------:R-:W-:Y:S02]  /*21f0*/  UPRMT UR4, URZ, 0x5410, UR27 ;  /* 0x00005410ff047896 */ /* 0x000fe4000800001b */
[----:B------:R-:W-:Y:S01]  /*2200*/  UIADD3.X UR15, UPT, UPT, URZ, UR29, URZ, UP1, !UPT ;  /* 0x0000001dff0f7290 */ /* 0x000fe20008ffe4ff */
[----:B------:R3:W4:Y:S01]  /*2210*/  SYNCS.PHASECHK.TRANS64.TRYWAIT P0, [UR5+0x50], R0 ;  /* 0x00005000ff0075a7 */ /* 0x0007220008001105 */
[----:B------:R-:W-:-:S02]  /*2220*/  UPRMT UR5, URZ, 0x5410, UR26 ;  /* 0x00005410ff057896 */ /* 0x000fc4000800001a */
[----:B------:R-:W-:Y:S01]  /*2230*/  UIADD3.X UR23, UPT, UPT, URZ, UR29, URZ, UP0, !UPT ;  /* 0x0000001dff177290 */ /* 0x000fe200087fe4ff */
[----:B------:R-:W-:Y:S01]  /*2240*/  UMOV UR32, 0x0 ;  /* 0x0000000000207882 */ /* 0x000fe20000000000 */
[----:B------:R-:W-:Y:S01]  /*2250*/  UMOV UR33, 0x10000000 ;  /* 0x1000000000217882 */ /* 0x000fe20000000000 */
[----:B------:R-:W-:Y:S01]  /*2260*/  UMOV UR19, UR35 ;  /* 0x0000002300137c82 */ /* 0x000fe20008000000 */
[----:B------:R-:W-:Y:S01]  /*2270*/  UMOV UR20, UR36 ;  /* 0x0000002400147c82 */ /* 0x000fe20008000000 */
[----:B------:R-:W-:Y:S01]  /*2280*/  UMOV UR12, UR36 ;  /* 0x00000024000c7c82 */ /* 0x000fe20008000000 */
[----:B------:R-:W-:Y:S01]  /*2290*/  UMOV UR9, UR17 ;  /* 0x0000001100097c82 */ /* 0x000fe20008000000 */
[----:B------:R-:W-:Y:S01]  /*22a0*/  UMOV UR10, UR18 ;  /* 0x00000012000a7c82 */ /* 0x000fe20008000000 */
[----:B------:R1:W-:Y:S01]  /*22b0*/  UTMALDG.3D.MULTICAST [UR16], [UR14], UR4, desc[UR32] ;  /* 0x000020100e0073b4 */ /* 0x0003e20008011804 */
[----:B------:R-:W-:-:S04]  /*22c0*/  UIADD3 UR6, UPT, UPT, UR6, 0x1, URZ ;  /* 0x0000000106067890 */ /* 0x000fc8000fffe0ff */
[----:B------:R-:W-:Y:S01]  /*22d0*/  UISETP.NE.AND UP0, UPT, UR6, UR13, UPT ;  /* 0x0000000d0600728c */ /* 0x000fe2000bf05270 */
[----:B------:R3:W-:Y:S01]  /*22e0*/  UTMALDG.3D.MULTICAST [UR8], [UR22], UR5, desc[UR32] ;  /* 0x00002008160073b4 */ /* 0x0007e20008011805 */
[----:B-1----:R-:W-:-:S07]  /*22f0*/  UMOV UR4, UR7 ;  /* 0x0000000700047c82 */ /* 0x002fce0008000000 */
[----:B---3--:R-:W-:Y:S05]  /*2300*/  BRA.U UP0, `(.L_x_39) ;  /* 0xfffffffd004c7547 */ /* 0x008fea000b83ffff */
.L_x_33:
[C---:B------:R-:W-:Y:S01]  /*2310*/  LEA R3, R11.reuse, UR21, 0x3 ;  /* 0x000000150b037c11 */ /* 0x040fe2000f8e18ff */
[----:B------:R-:W-:Y:S01]  /*2320*/  NOP ;  /* 0x0000000000007918 */ /* 0x000fe20000000000 */
[----:B-1----:R-:W-:Y:S02]  /*2330*/  SHF.L.U32 R0, R10, 0x1f, RZ ;  /* 0x0000001f0a007819 */ /* 0x002fe400000006ff */
[----:B------:R-:W-:Y:S02]  /*2340*/  LEA R5, R11, UR21, 0x4 ;  /* 0x000000150b057c11 */ /* 0x000fe4000f8e20ff */
[----:B--2-4-:R-:W1:Y:S02]  /*2350*/  SYNCS.PHASECHK.TRANS64.TRYWAIT P0, [R3+URZ+0xf0], R0 ;  /* 0x0000f000030075a7 */ /* 0x014e6400080011ff */
[----:B-1----:R-:W-:Y:S05]  /*2360*/  @!P0 BRA `(.L_x_40) ;  /* 0x0000007800908947 */ /* 0x002fea0003800000 */
.L_x_142:
[----:B------:R-:W2:Y:S01]  /*2370*/  LDS.128 R4, [R5+0x180] ;  /* 0x0001800005047984 */ /* 0x000ea20000000c00 */
[----:B------:R-:W-:Y:S01]  /*2380*/  UISETP.GE.AND UP0, UPT, UR42, 0x1, UPT ;  /* 0x000000012a00788c */ /* 0x000fe2000bf06270 */
[----:B------:R-:W-:Y:S01]  /*2390*/  @!PT LDS RZ, [RZ] ;  /* 0x00000000fffff984 */ /* 0x000fe20000000800 */
[----:B------:R-:W-:Y:S01]  /*23a0*/  @!PT LDS RZ, [RZ] ;  /* 0x00000000fffff984 */ /* 0x000fe20000000800 */
[----:B------:R-:W-:Y:S01]  /*23b0*/  @!PT LDS RZ, [RZ] ;  /* 0x00000000fffff984 */ /* 0x000fe20000000800 */
[----:B------:R-:W-:Y:S01]  /*23c0*/  @!PT LDS RZ, [RZ] ;  /* 0x00000000fffff984 */ /* 0x000fe20000000800 */
[----:B------:R3:W-:Y:S06]  /*23d0*/  MEMBAR.ALL.CTA ;  /* 0x0000000000007992 */ /* 0x0007ec0000008000 */
[----:B---3--:R-:W3:Y:S01]  /*23e0*/  FENCE.VIEW.ASYNC.S ;  /* 0x00000000000073c6 */ /* 0x008ee20000000000 */
[----:B--2---:R-:W-:-:S13]  /*23f0*/  LOP3.LUT P0, RZ, R6, 0x1, RZ, 0xc0, !PT ;  /* 0x0000000106ff7812 */ /* 0x004fda000780c0ff */
[----:B---3--:R-:W-:Y:S01]  /*2400*/  VOTEU.ANY UP1, P0 ;  /* 0x0000000000ff7886 */ /* 0x008fe20000020100 */
[----:B------:R-:W-:-:S13]  /*2410*/  PLOP3.LUT P0, PT, PT, PT, UP1, 0x80, 0x8 ;  /* 0x000000000008781c */ /* 0x000fda0003f0f018 */
[----:B-1----:R-:W-:Y:S02]  /*2420*/  @P0 LOP3.LUT R0, R5, 0xffff, RZ, 0xc0, !PT ;  /* 0x0000ffff05000812 */ /* 0x002fe400078ec0ff */
[----:B------:R-:W-:Y:S02]  /*2430*/  @P0 MOV R2, R4 ;  /* 0x0000000400020202 */ /* 0x000fe40000000f00 */
[----:B------:R-:W-:Y:S01]  /*2440*/  @P0 R2UR UR5, R0 ;  /* 0x00000000000502ca */ /* 0x000fe200000e0000 */
[----:B------:R-:W-:Y:S01]  /*2450*/  VIADD R0, R3, 0x100 ;  /* 0x0000010003007836 */ /* 0x000fe20000000000 */
[----:B------:R-:W-:Y:S02]  /*2460*/  @P0 SHF.R.U32.HI R4, RZ, 0x10, R5 ;  /* 0x00000010ff040819 */ /* 0x000fe40000011605 */
[----:B------:R-:W-:Y:S02]  /*2470*/  @P0 R2UR UR6, R2 ;  /* 0x00000000020602ca */ /* 0x000fe400000e0000 */
[----:B------:R-:W-:-:S02]  /*2480*/  PRMT R0, RZ, 0x654, R0 ;  /* 0x00000654ff007816 */ /* 0x000fc40000000000 */
[----:B------:R-:W-:Y:S02]  /*2490*/  @P0 R2UR UR4, R4 ;  /* 0x00000000040402ca */ /* 0x000fe400000e0000 */
[----:B------:R1:W-:Y:S03]  /*24a0*/  SYNCS.ARRIVE.TRANS64.RED.A1T0 RZ, [R0+URZ], RZ ;  /* 0x000000ff00ff79a7 */ /* 0x0003e600081004ff */
[----:B------:R-:W-:-:S04]  /*24b0*/  @UP1 UMOV UR39, UR5 ;  /* 0x0000000500271c82 */ /* 0x000fc80008000000 */
[----:B------:R-:W-:-:S04]  /*24c0*/  @UP1 UMOV UR40, UR6 ;  /* 0x0000000600281c82 */ /* 0x000fc80008000000 */
[----:B------:R-:W-:Y:S01]  /*24d0*/  @UP1 UMOV UR36, UR4 ;  /* 0x0000000400241c82 */ /* 0x000fe20008000000 */
[----:B------:R-:W-:Y:S05]  /*24e0*/  BRA.U !UP0, `(.L_x_41) ;  /* 0x0000000108d47547 */ /* 0x000fea000b800000 */
[----:B------:R-:W2:Y:S01]  /*24f0*/  LDCU.128 UR12, c[0x0][0xb10] ;  /* 0x00016200ff0c77ac */ /* 0x000ea20008000c00 */
[----:B------:R-:W3:Y:S01]  /*2500*/  LDCU UR22, c[0x0][0xb20] ;  /* 0x00016400ff1677ac */ /* 0x000ee20008000800 */
[----:B------:R-:W4:Y:S01]  /*2510*/  LDCU UR20, c[0x0][0xb0c] ;  /* 0x00016180ff1477ac */ /* 0x000f220008000800 */
[----:B------:R-:W1:Y:S01]  /*2520*/  LDCU.64 UR8, c[0x0][0xb28] ;  /* 0x00016500ff0877ac */ /* 0x000e620008000a00 */
[----:B------:R-:W-:Y:S02]  /*2530*/  UISETP.NE.AND UP3, UPT, UR42, 0x1, UPT ;  /* 0x000000012a00788c */ /* 0x000fe4000bf65270 */
[----:B--2---:R-:W-:Y:S02]  /*2540*/  UIMAD.WIDE.U32 UR10, UR41, UR15, URZ ;  /* 0x0000000f290a72a5 */ /* 0x004fe4000f8e00ff */
[----:B------:R-:W-:Y:S02]  /*2550*/  UIMAD.WIDE.U32 UR4, UR43, UR12, URZ ;  /* 0x0000000c2b0472a5 */ /* 0x000fe4000f8e00ff */
[----:B------:R-:W-:-:S02]  /*2560*/  UISETP.NE.AND UP0, UPT, UR14, 0x1, UPT ;  /* 0x000000010e00788c */ /* 0x000fc4000bf05270 */
[----:B------:R-:W-:Y:S01]  /*2570*/  UIMAD.WIDE.U32 UR18, UR39, UR15, URZ ;  /* 0x0000000f271272a5 */ /* 0x000fe2000f8e00ff */
[----:B------:R-:W-:Y:S02]  /*2580*/  UMOV UR10, UR11 ;  /* 0x0000000b000a7c82 */ /* 0x000fe40008000000 */
[----:B------:R-:W-:Y:S01]  /*2590*/  UMOV UR4, UR5 ;  /* 0x0000000500047c82 */ /* 0x000fe20008000000 */
[----:B---3--:R-:W-:Y:S02]  /*25a0*/  USHF.R.U32.HI UR10, URZ, UR22, UR10 ;  /* 0x00000016ff0a7299 */ /* 0x008fe4000801160a */
[----:B----4-:R-:W-:Y:S02]  /*25b0*/  UISETP.NE.AND UP2, UPT, UR20, 0x1, UPT ;  /* 0x000000011400788c */ /* 0x010fe4000bf45270 */
[----:B------:R-:W-:Y:S02]  /*25c0*/  USHF.R.U32.HI UR4, URZ, UR13, UR4 ;  /* 0x0000000dff047299 */ /* 0x000fe40008011604 */
[----:B------:R-:W-:-:S02]  /*25d0*/  USEL UR5, UR41, UR10, !UP0 ;  /* 0x0000000a29057287 */ /* 0x000fc4000c000000 */
[----:B------:R-:W-:Y:S02]  /*25e0*/  USEL UR6, UR43, UR4, !UP2 ;  /* 0x000000042b067287 */ /* 0x000fe4000d000000 */
[----:B-1----:R-:W-:Y:S01]  /*25f0*/  UIMAD.WIDE.U32 UR10, UR5, UR8, URZ ;  /* 0x00000008050a72a5 */ /* 0x002fe2000f8e00ff */
[----:B------:R-:W-:Y:S01]  /*2600*/  UMOV UR4, UR19 ;  /* 0x0000001300047c82 */ /* 0x000fe20008000000 */
[----:B------:R-:W-:Y:S02]  /*2610*/  UIMAD.WIDE.U32 UR16, UR40, UR12, URZ ;  /* 0x0000000c281072a5 */ /* 0x000fe4000f8e00ff */
[----:B------:R-:W-:-:S03]  /*2620*/  UIMAD.WIDE.U32 UR18, UR6, UR8, URZ ;  /* 0x00000008061272a5 */ /* 0x000fc6000f8e00ff */
[----:B------:R-:W-:Y:S01]  /*2630*/  UMOV UR10, UR11 ;  /* 0x0000000b000a7c82 */ /* 0x000fe20008000000 */
[----:B------:R-:W-:Y:S02]  /*2640*/  USHF.R.U32.HI UR4, URZ, UR22, UR4 ;  /* 0x00000016ff047299 */ /* 0x000fe40008011604 */
[----:B------:R-:W-:Y:S01]  /*2650*/  @UP3 USHF.R.U32.HI UR5, URZ, UR9, UR10 ;  /* 0x00000009ff053299 */ /* 0x000fe2000801160a */
[----:B------:R-:W-:Y:S01]  /*2660*/  UMOV UR16, UR17 ;  /* 0x0000001100107c82 */ /* 0x000fe20008000000 */
[----:B------:R-:W-:Y:S01]  /*2670*/  UMOV UR18, UR19 ;  /* 0x0000001300127c82 */ /* 0x000fe20008000000 */
[----:B------:R-:W-:Y:S02]  /*2680*/  USHF.R.U32.HI UR13, URZ, UR13, UR16 ;  /* 0x0000000dff0d7299 */ /* 0x000fe40008011610 */
[----:B------:R-:W-:Y:S02]  /*2690*/  USEL UR4, UR39, UR4, !UP0 ;  /* 0x0000000427047287 */ /* 0x000fe4000c000000 */
[----:B------:R-:W-:-:S02]  /*26a0*/  @UP3 USHF.R.U32.HI UR6, URZ, UR9, UR18 ;  /* 0x00000009ff063299 */ /* 0x000fc40008011612 */
[----:B------:R-:W-:Y:S02]  /*26b0*/  UIMAD UR10, UR42, UR5, URZ ;  /* 0x000000052a0a72a4 */ /* 0x000fe4000f8e02ff */
[----:B------:R-:W-:Y:S02]  /*26c0*/  USEL UR5, UR40, UR13, !UP2 ;  /* 0x0000000d28057287 */ /* 0x000fe4000d000000 */
[----:B------:R-:W-:Y:S02]  /*26d0*/  UIMAD UR12, UR42, UR6, URZ ;  /* 0x000000062a0c72a4 */ /* 0x000fe4000f8e02ff */
[----:B------:R-:W-:Y:S02]  /*26e0*/  UISETP.GE.AND UP0, UPT, UR4, UR10, UPT ;  /* 0x0000000a0400728c */ /* 0x000fe4000bf06270 */
[----:B------:R-:W-:Y:S02]  /*26f0*/  UIMAD.WIDE.U32 UR10, UR4, UR8, URZ ;  /* 0x00000008040a72a5 */ /* 0x000fe4000f8e00ff */
[----:B------:R-:W-:-:S02]  /*2700*/  UISETP.GE.OR UP0, UPT, UR5, UR12, UP0 ;  /* 0x0000000c0500728c */ /* 0x000fc40008706670 */
        /* <DEDUP_REMOVED lines=19> */
.L_x_41:
[----:B------:R-:W2:Y:S02]  /*2840*/  LDCU UR4, c[0x0][0xb30] ;  /* 0x00016600ff0477ac */ /* 0x000ea40008000800 */
[----:B--2---:R-:W-:-:S09]  /*2850*/  UISETP.NE.AND UP0, UPT, UR4, 0x1, UPT ;  /* 0x000000010400788c */ /* 0x004fd2000bf05270 */
[----:B------:R-:W-:Y:S05]  /*2860*/  BRA.U UP0, `(.L_x_42) ;  /* 0x0000000100447547 */ /* 0x000fea000b800000 */
        /* <DEDUP_REMOVED lines=17> */
.L_x_42:
[----:B------:R-:W-:Y:S01]  /*2980*/  VIADD R11, R11, 0x1 ;  /* 0x000000010b0b7836 */ /* 0x000fe20000000000 */
[----:B------:R-:W-:Y:S01]  /*2990*/  R2UR UR4, R87 ;  /* 0x00000000570472ca */ /* 0x000fe200000e0000 */
[----:B------:R-:W-:Y:S01]  /*29a0*/  UIADD3 UR16, UPT, UPT, UR40, UR59, URZ ;  /* 0x0000003b28107290 */ /* 0x000fe2000fffe0ff */
[----:B------:R-:W-:Y:S02]  /*29b0*/  PLOP3.LUT P1, PT, PT, PT, PT, 0x80, 0x8 ;  /* 0x000000000008781c */ /* 0x000fe40003f2f070 */
[----:B------:R-:W-:-:S04]  /*29c0*/  ISETP.NE.AND P0, PT, R11, 0x2, PT ;  /* 0x000000020b00780c */ /* 0x000fc80003f05270 */
[----:B------:R-:W-:Y:S02]  /*29d0*/  SEL R3, RZ, 0x1, P0 ;  /* 0x00000001ff037807 */ /* 0x000fe40000000000 */
[----:B------:R-:W-:Y:S02]  /*29e0*/  SEL R11, R11, RZ, P0 ;  /* 0x000000ff0b0b7207 */ /* 0x000fe40000000000 */
[----:B------:R-:W-:Y:S01]  /*29f0*/  LOP3.LUT R10, R10, R3, RZ, 0x3c, !PT ;  /* 0x000000030a0a7212 */ /* 0x000fe200078e3cff */
[----:B------:R-:W-:Y:S01]  /*2a00*/  UIADD3 UR20, UPT, UPT, UR39, UR4, URZ ;  /* 0x0000000427147290 */ /* 0x000fe2000fffe0ff */
[----:B------:R-:W-:Y:S11]  /*2a10*/  BRA.U UP1, `(.L_x_43) ;  /* 0xfffffff101507547 */ /* 0x000ff6000b83ffff */
[----:B------:R-:W-:Y:S01]  /*2a20*/  UIADD3 UR21, UPT, UPT, UR21, 0x50, URZ ;  /* 0x0000005015157890 */ /* 0x000fe2000fffe0ff */
[----:B------:R-:W-:-:S03]  /*2a30*/  SHF.L.U32 R3, R12, 0x1f, RZ ;  /* 0x0000001f0c037819 */ /* 0x000fc600000006ff */
[----:B------:R-:W-:-:S09]  /*2a40*/  ULEA UR4, UR7, UR21, 0x3 ;  /* 0x0000001507047291 */ /* 0x000fd2000f8e18ff */
[----:B------:R-:W2:Y:S02]  /*2a50*/  SYNCS.PHASECHK.TRANS64.TRYWAIT P0, [UR4], R3 ;  /* 0x00000003ff0075a7 */ /* 0x000ea40008001104 */
[----:B--2---:R-:W-:Y:S05]  /*2a60*/  @!P0 BRA `(.L_x_44) ;  /* 0x0000007000e48947 */ /* 0x004fea0003800000 */
.L_x_144:
[----:B------:R-:W-:-:S04]  /*2a70*/  UIADD3 UR4, UPT, UPT, UR7, 0x1, URZ ;  /* 0x0000000107047890 */ /* 0x000fc8000fffe0ff */
[----:B------:R-:W-:-:S04]  /*2a80*/  UISETP.NE.AND UP0, UPT, UR4, 0xa, UPT ;  /* 0x0000000a0400788c */ /* 0x000fc8000bf05270 */
[----:B------:R-:W-:Y:S02]  /*2a90*/  USEL UR6, URZ, 0x1, UP0 ;  /* 0x00000001ff067887 */ /* 0x000fe40008000000 */
[----:B------:R-:W-:-:S04]  /*2aa0*/  USEL UR4, UR4, URZ, UP0 ;  /* 0x000000ff04047287 */ /* 0x000fc80008000000 */
[----:B------:R-:W-:Y:S01]  /*2ab0*/  ULEA UR5, UR4, UR21, 0x3 ;  /* 0x0000001504057291 */ /* 0x000fe2000f8e18ff */
[----:B------:R-:W-:-:S04]  /*2ac0*/  LOP3.LUT R2, R12, UR6, RZ, 0x3c, !PT ;  /* 0x000000060c027c12 */ /* 0x000fc8000f8e3cff */
[----:B-1----:R-:W-:-:S04]  /*2ad0*/  SHF.L.U32 R3, R2, 0x1f, RZ ;  /* 0x0000001f02037819 */ /* 0x002fc800000006ff */
[----:B------:R-:W1:Y:S02]  /*2ae0*/  SYNCS.PHASECHK.TRANS64.TRYWAIT P0, [UR5], R3 ;  /* 0x00000003ff0075a7 */ /* 0x000e640008001105 */
[----:B-1----:R-:W-:Y:S05]  /*2af0*/  @!P0 BRA `(.L_x_45) ;  /* 0x0000007000d88947 */ /* 0x002fea0003800000 */
.L_x_146:
        /* <DEDUP_REMOVED lines=9> */
.L_x_148:
        /* <DEDUP_REMOVED lines=9> */
.L_x_150:
        /* <DEDUP_REMOVED lines=9> */
.L_x_152:
        /* <DEDUP_REMOVED lines=9> */
.L_x_154:
        /* <DEDUP_REMOVED lines=9> */
.L_x_156:
        /* <DEDUP_REMOVED lines=9> */
.L_x_158:
        /* <DEDUP_REMOVED lines=9> */
.L_x_160:
[----:B------:R-:W-:-:S04]  /*2ef0*/  UIADD3 UR4, UPT, UPT, UR4, 0x1, URZ ;  /* 0x0000000104047890 */ /* 0x000fc8000fffe0ff */
[----:B------:R-:W-:-:S04]  /*2f00*/  UISETP.NE.AND UP0, UPT, UR4, 0xa, UPT ;  /* 0x0000000a0400788c */ /* 0x000fc8000bf05270 */
[----:B------:R-:W-:Y:S02]  /*2f10*/  USEL UR5, URZ, 0x1, UP0 ;  /* 0x00000001ff057887 */ /* 0x000fe40008000000 */
[----:B------:R-:W-:-:S04]  /*2f20*/  USEL UR4, UR4, URZ, UP0 ;  /* 0x000000ff04047287 */ /* 0x000fc80008000000 */
[----:B------:R-:W-:Y:S01]  /*2f30*/  ULEA UR4, UR4, UR21, 0x3 ;  /* 0x0000001504047291 */ /* 0x000fe2000f8e18ff */
[----:B-1----:R-:W-:-:S04]  /*2f40*/  LOP3.LUT R3, R2, UR5, RZ, 0x3c, !PT ;  /* 0x0000000502037c12 */ /* 0x002fc8000f8e3cff */
[----:B------:R-:W-:Y:S01]  /*2f50*/  SHF.L.U32 R3, R3, 0x1f, RZ ;  /* 0x0000001f03037819 */ /* 0x000fe200000006ff */
[----:B------:R-:W-:-:S07]  /*2f60*/  IMAD.U32 R0, RZ, RZ, UR4 ;  /* 0x00000004ff007e24 */ /* 0x000fce000f8e00ff */
.L_x_53:
[----:B-1----:R1:W2:Y:S02]  /*2f70*/  SYNCS.PHASECHK.TRANS64.TRYWAIT P0, [R0+URZ], R3 ;  /* 0x00000003000075a7 */ /* 0x0022a400080011ff */
[----:B--2---:R-:W-:Y:S05]  /*2f80*/  @!P0 NANOSLEEP.SYNCS 0x989680 ;  /* 0x009896800000895d */ /* 0x004fea0003900000 */
[----:B------:R-:W2:Y:S02]  /*2f90*/  @!P0 SYNCS.PHASECHK.TRANS64 P0, [R0+URZ], R3 ;  /* 0x00000003000085a7 */ /* 0x000ea400080010ff */
[----:B--2---:R-:W-:Y:S05]  /*2fa0*/  @P0 EXIT ;  /* 0x000000000000094d */ /* 0x004fea0003800000 */
[----:B------:R-:W-:Y:S05]  /*2fb0*/  BRA `(.L_x_53) ;  /* 0xfffffffc00ec7947 */ /* 0x000fea000383ffff */
.L_x_23:
[----:B------:R-:W2:Y:S02]  /*2fc0*/  S2UR UR4, SR_CgaCtaId ;  /* 0x00000000000479c3 */ /* 0x000ea40000008800 */
[----:B--2---:R-:W-:-:S04]  /*2fd0*/  UISETP.NE.AND UP0, UPT, UR4, URZ, UPT ;  /* 0x000000ff0400728c */ /* 0x004fc8000bf05270 */
[----:B------:R-:W-:-:S09]  /*2fe0*/  UISETP.NE.OR UP0, UPT, UR17, 0x1, UP0 ;  /* 0x000000011100788c */ /* 0x000fd20008705670 */
[----:B------:R-:W-:Y:S05]  /*2ff0*/  BRA.U UP0, `(.L_x_54) ;  /* 0x00000005004c7547 */ /* 0x000fea000b800000 */
[----:B------:R-:W2:Y:S01]  /*3000*/  S2UR UR5, SR_CgaCtaId ;  /* 0x00000000000579c3 */ /* 0x000ea20000008800 */
[----:B------:R-:W-:Y:S01]  /*3010*/  UMOV UR4, 0x400 ;  /* 0x0000040000047882 */ /* 0x000fe20000000000 */
[----:B------:R-:W-:Y:S01]  /*3020*/  ISETP.GE.U32.AND P2, PT, R0, 0x8, PT ;  /* 0x000000080000780c */ /* 0x000fe20003f46070 */
[----:B------:R-:W-:Y:S01]  /*3030*/  IMAD.MOV.U32 R12, RZ, RZ, 0x1 ;  /* 0x00000001ff0c7424 */ /* 0x000fe200078e00ff */
[----:B------:R-:W-:Y:S02]  /*3040*/  CS2R R10, SRZ ;  /* 0x00000000000a7805 */ /* 0x000fe4000001ff00 */
[----:B------:R-:W-:Y:S01]  /*3050*/  CS2R R8, SRZ ;  /* 0x0000000000087805 */ /* 0x000fe2000001ff00 */
[----:B--2---:R-:W-:-:S03]  /*3060*/  ULEA UR6, UR5, UR4, 0x18 ;  /* 0x0000000405067291 */ /* 0x004fc6000f8ec0ff */
[----:B------:R-:W-:-:S09]  /*3070*/  UMOV UR5, URZ ;  /* 0x000000ff00057c82 */ /* 0x000fd20008000000 */
.L_x_58:
[----:B------:R-:W-:Y:S02]  /*3080*/  LEA R2, R8, UR6, 0x3 ;  /* 0x0000000608027c11 */ /* 0x000fe4000f8e18ff */
[----:B------:R-:W-:-:S03]  /*3090*/  SHF.L.U32 R5, R9, 0x1f, RZ ;  /* 0x0000001f09057819 */ /* 0x000fc600000006ff */
[----:B------:R-:W-:Y:S01]  /*30a0*/  VIADD R4, R2, 0x160 ;  /* 0x0000016002047836 */ /* 0x000fe20000000000 */
[----:B------:R-:W2:Y:S02]  /*30b0*/  SYNCS.PHASECHK.TRANS64.TRYWAIT P0, [R2+URZ+0x150], R5 ;  /* 0x00015005020075a7 */ /* 0x000ea400080011ff */
[----:B--2---:R-:W-:Y:S05]  /*30c0*/  @!P0 BRA `(.L_x_55) ;  /* 0x0000007000248947 */ /* 0x004fea0003800000 */
.L_x_161:
[----:B------:R-:W-:Y:S01]  /*30d0*/  ULEA UR4, UR5, UR6, 0x3 ;  /* 0x0000000605047291 */ /* 0x000fe2000f8e18ff */
[----:B------:R-:W-:Y:S02]  /*30e0*/  PRMT R4, RZ, 0x654, R4 ;  /* 0x00000654ff047816 */ /* 0x000fe40000000004 */
[----:B--2---:R-:W-:Y:S01]  /*30f0*/  SHF.L.U32 R5, R12, 0x1f, RZ ;  /* 0x0000001f0c057819 */ /* 0x004fe200000006ff */
[----:B------:R-:W-:Y:S01]  /*3100*/  UIADD3 UR7, UPT, UPT, UR4, 0xf0, URZ ;  /* 0x000000f004077890 */ /* 0x000fe2000fffe0ff */
[----:B------:R2:W-:Y:S05]  /*3110*/  SYNCS.ARRIVE.TRANS64.RED.A1T0 RZ, [R4+URZ], RZ ;  /* 0x000000ff04ff79a7 */ /* 0x0005ea00081004ff */
[----:B------:R-:W-:Y:S01]  /*3120*/  IMAD.U32 R7, RZ, RZ, UR7 ;  /* 0x00000007ff077e24 */ /* 0x000fe2000f8e00ff */
[----:B------:R-:W3:Y:S04]  /*3130*/  SYNCS.PHASECHK.TRANS64.TRYWAIT P0, [UR4+0x100], R5 ;  /* 0x00010005ff0075a7 */ /* 0x000ee80008001104 */
[----:B------:R-:W-:Y:S01]  /*3140*/  PRMT R6, R0, 0x654, R7 ;  /* 0x0000065400067816 */ /* 0x000fe20000000007 */
[----:B--2---:R-:W-:Y:S01]  /*3150*/  @!P2 IMAD.MOV.U32 R4, RZ, RZ, 0x10 ;  /* 0x00000010ff04a424 */ /* 0x004fe200078e00ff */
[----:B---3--:R-:W-:Y:S06]  /*3160*/  @!P0 BRA `(.L_x_56) ;  /* 0x0000007000108947 */ /* 0x008fec0003800000 */
.L_x_163:
[----:B------:R-:W-:Y:S01]  /*3170*/  ULEA UR8, UR5, UR6, 0x4 ;  /* 0x0000000605087291 */ /* 0x000fe2000f8e20ff */
[----:B------:R-:W-:Y:S01]  /*3180*/  SEL R3, R6, R3, !P2 ;  /* 0x0000000306037207 */ /* 0x000fe20005000000 */
[----:B------:R-:W-:Y:S01]  /*3190*/  UIADD3 UR9, UPT, UPT, UR4, 0xf0, URZ ;  /* 0x000000f004097890 */ /* 0x000fe2000fffe0ff */
[----:B--2---:R-:W-:Y:S01]  /*31a0*/  LEA R2, R11, UR6, 0x3 ;  /* 0x000000060b027c11 */ /* 0x004fe2000f8e18ff */
[----:B------:R-:W-:Y:S01]  /*31b0*/  UIADD3 UR8, UPT, UPT, UR8, 0x180, URZ ;  /* 0x0000018008087890 */ /* 0x000fe2000fffe0ff */
[----:B------:R-:W-:Y:S01]  /*31c0*/  SHF.L.U32 R5, R10, 0x1f, RZ ;  /* 0x0000001f0a057819 */ /* 0x000fe200000006ff */
[----:B------:R2:W-:Y:S01]  /*31d0*/  @!P2 SYNCS.ARRIVE.TRANS64.RED RZ, [R3+URZ], R4 ;  /* 0x0000000403ffa9a7 */ /* 0x0005e200080004ff */
[----:B------:R-:W-:Y:S01]  /*31e0*/  UIADD3 UR4, UPT, UPT, UR5, 0x1, URZ ;  /* 0x0000000105047890 */ /* 0x000fe2000fffe0ff */
[----:B------:R-:W-:-:S03]  /*31f0*/  VIADD R8, R8, 0x1 ;  /* 0x0000000108087836 */ /* 0x000fc60000000000 */
[----:B------:R-:W-:Y:S02]  /*3200*/  UISETP.NE.AND UP0, UPT, UR4, 0x2, UPT ;  /* 0x000000020400788c */ /* 0x000fe4000bf05270 */
[----:B------:R-:W-:Y:S06]  /*3210*/  UGETNEXTWORKID.BROADCAST [UR8], [UR9] ;  /* 0x00000000080073ca */ /* 0x000fec0008000100 */
[----:B------:R-:W-:Y:S01]  /*3220*/  USEL UR7, URZ, 0x1, UP0 ;  /* 0x00000001ff077887 */ /* 0x000fe20008000000 */
[----:B------:R-:W-:Y:S01]  /*3230*/  ISETP.NE.AND P0, PT, R8, 0x2, PT ;  /* 0x000000020800780c */ /* 0x000fe20003f05270 */
[----:B------:R-:W-:Y:S01]  /*3240*/  USEL UR5, UR4, URZ, UP0 ;  /* 0x000000ff04057287 */ /* 0x000fe20008000000 */
[----:B------:R-:W3:Y:S03]  /*3250*/  SYNCS.PHASECHK.TRANS64.TRYWAIT P1, [R2+URZ+0xf0], R5 ;  /* 0x0000f005020075a7 */ /* 0x000ee600080211ff */
[----:B------:R-:W-:Y:S01]  /*3260*/  LOP3.LUT R12, R12, UR7, RZ, 0x3c, !PT ;  /* 0x000000070c0c7c12 */ /* 0x000fe2000f8e3cff */
[----:B--23--:R-:W-:Y:S07]  /*3270*/  @!P1 BRA `(.L_x_57) ;  /* 0x0000006c00e49947 */ /* 0x00cfee0003800000 */
.L_x_164:
[C---:B------:R-:W-:Y:S01]  /*3280*/  LEA R4, R11.reuse, UR6, 0x4 ;  /* 0x000000060b047c11 */ /* 0x040fe2000f8e20ff */
[----:B--2---:R-:W-:Y:S01]  /*3290*/  VIADD R2, R2, 0x100 ;  /* 0x0000010002027836 */ /* 0x004fe20000000000 */
[----:B------:R-:W-:Y:S01]  /*32a0*/  SEL R8, R8, RZ, P0 ;  /* 0x000000ff08087207 */ /* 0x000fe20000000000 */
[----:B------:R-:W-:-:S03]  /*32b0*/  VIADD R11, R11, 0x1 ;  /* 0x000000010b0b7836 */ /* 0x000fc60000000000 */
[----:B------:R-:W2:Y:S01]  /*32c0*/  LDS.128 R4, [R4+0x180] ;  /* 0x0001800004047984 */ /* 0x000ea20000000c00 */
[----:B------:R-:W-:Y:S02]  /*32d0*/  PRMT R2, RZ, 0x654, R2 ;  /* 0x00000654ff027816 */ /* 0x000fe40000000002 */
[C---:B------:R-:W-:Y:S01]  /*32e0*/  ISETP.NE.AND P1, PT, R11.reuse, 0x2, PT ;  /* 0x000000020b00780c */ /* 0x040fe20003f25270 */
[----:B------:R-:W-:Y:S01]  /*32f0*/  @!PT LDS RZ, [RZ] ;  /* 0x00000000fffff984 */ /* 0x000fe20000000800 */
[----:B------:R-:W-:Y:S01]  /*3300*/  @!PT LDS RZ, [RZ] ;  /* 0x00000000fffff984 */ /* 0x000fe20000000800 */
[----:B------:R-:W-:Y:S01]  /*3310*/  @!PT LDS RZ, [RZ] ;  /* 0x00000000fffff984 */ /* 0x000fe20000000800 */
[----:B------:R-:W-:Y:S01]  /*3320*/  @!PT LDS RZ, [RZ] ;  /* 0x00000000fffff984 */ /* 0x000fe20000000800 */
[----:B------:R3:W-:Y:S06]  /*3330*/  MEMBAR.ALL.CTA ;  /* 0x0000000000007992 */ /* 0x0007ec0000008000 */
[----:B---3--:R-:W3:Y:S01]  /*3340*/  FENCE.VIEW.ASYNC.S ;  /* 0x00000000000073c6 */ /* 0x008ee20000000000 */
[----:B------:R-:W-:Y:S01]  /*3350*/  SEL R11, R11, RZ, P1 ;  /* 0x000000ff0b0b7207 */ /* 0x000fe20000800000 */
[----:B---3--:R3:W-:Y:S01]  /*3360*/  SYNCS.ARRIVE.TRANS64.RED.A1T0 RZ, [R2+URZ], RZ ;  /* 0x000000ff02ff79a7 */ /* 0x0087e200081004ff */
[----:B--2---:R-:W-:-:S02]  /*3370*/  LOP3.LUT P3, RZ, R6, 0x1, RZ, 0xc0, !PT ;  /* 0x0000000106ff7812 */ /* 0x004fc4000786c0ff */
[----:B------:R-:W-:-:S04]  /*3380*/  SEL R5, RZ, 0x1, P1 ;  /* 0x00000001ff057807 */ /* 0x000fc80000800000 */
[----:B------:R-:W-:Y:S02]  /*3390*/  LOP3.LUT R10, R10, R5, RZ, 0x3c, !PT ;  /* 0x000000050a0a7212 */ /* 0x000fe400078e3cff */
[----:B---3--:R-:W-:-:S04]  /*33a0*/  SEL R2, RZ, 0x1, P0 ;  /* 0x00000001ff027807 */ /* 0x008fc80000000000 */
[----:B------:R-:W-:Y:S01]  /*33b0*/  LOP3.LUT R9, R9, R2, RZ, 0x3c, !PT ;  /* 0x0000000209097212 */ /* 0x000fe200078e3cff */
[----:B------:R-:W-:Y:S06]  /*33c0*/  @P3 BRA `(.L_x_58) ;  /* 0xfffffffc002c3947 */ /* 0x000fec000383ffff */
[----:B------:R-:W-:Y:S01]  /*33d0*/  ULEA UR4, UR5, UR6, 0x3 ;  /* 0x0000000605047291 */ /* 0x000fe2000f8e18ff */
[----:B------:R-:W-:-:S08]  /*33e0*/  SHF.L.U32 R3, R12, 0x1f, RZ ;  /* 0x0000001f0c037819 */ /* 0x000fd000000006ff */
[----:B------:R-:W2:Y:S02]  /*33f0*/  SYNCS.PHASECHK.TRANS64 P0, [UR4+0x100], R3 ;  /* 0x00010003ff0075a7 */ /* 0x000ea40008001004 */
[----:B--2---:R-:W-:Y:S05]  /*3400*/  @P0 BRA `(.L_x_59) ;  /* 0x0000000000080947 */ /* 0x004fea0003800000 */
[----:B------:R-:W2:Y:S02]  /*3410*/  SYNCS.PHASECHK.TRANS64.TRYWAIT P0, [UR4+0x100], R3 ;  /* 0x00010003ff0075a7 */ /* 0x000ea40008001104 */
[----:B--2---:R-:W-:Y:S05]  /*3420*/  @!P0 BRA `(.L_x_60) ;  /* 0x0000006c008c8947 */ /* 0x004fea0003800000 */
.L_x_59:
[----:B------:R-:W-:-:S04]  /*3430*/  UIADD3 UR7, UPT, UPT, UR5, 0x1, URZ ;  /* 0x0000000105077890 */ /* 0x000fc8000fffe0ff */
[----:B------:R-:W-:-:S04]  /*3440*/  UISETP.NE.AND UP0, UPT, UR7, 0x2, UPT ;  /* 0x000000020700788c */ /* 0x000fc8000bf05270 */
[----:B------:R-:W-:Y:S02]  /*3450*/  USEL UR8, URZ, 0x1, UP0 ;  /* 0x00000001ff087887 */ /* 0x000fe40008000000 */
[----:B------:R-:W-:-:S04]  /*3460*/  USEL UR7, UR7, URZ, UP0 ;  /* 0x000000ff07077287 */ /* 0x000fc80008000000 */
[----:B------:R-:W-:Y:S01]  /*3470*/  ULEA UR7, UR7, UR6, 0x3 ;  /* 0x0000000607077291 */ /* 0x000fe2000f8e18ff */
[----:B--2---:R-:W-:-:S04]  /*3480*/  LOP3.LUT R3, R12, UR8, RZ, 0x3c, !PT ;  /* 0x000000080c037c12 */ /* 0x004fc8000f8e3cff */
[----:B------:R-:W-:-:S04]  /*3490*/  SHF.L.U32 R0, R3, 0x1f, RZ ;  /* 0x0000001f03007819 */ /* 0x000fc800000006ff */
[----:B------:R-:W2:Y:S02]  /*34a0*/  SYNCS.PHASECHK.TRANS64 P0, [UR7+0x100], R0 ;  /* 0x00010000ff0075a7 */ /* 0x000ea40008001007 */
[----:B-12---:R-:W-:Y:S05]  /*34b0*/  @P0 EXIT ;  /* 0x000000000000094d */ /* 0x006fea0003800000 */
[----:B------:R-:W-:Y:S02]  /*34c0*/  SHF.L.U32 R3, R3, 0x1f, RZ ;  /* 0x0000001f03037819 */ /* 0x000fe400000006ff */
[----:B------:R-:W-:-:S07]  /*34d0*/  MOV R0, UR7 ;  /* 0x0000000700007c02 */ /* 0x000fce0008000f00 */
.L_x_61:
[----:B-1----:R1:W2:Y:S02]  /*34e0*/  SYNCS.PHASECHK.TRANS64.TRYWAIT P0, [R0+URZ+0x100], R3 ;  /* 0x00010003000075a7 */ /* 0x0022a400080011ff */
[----:B--2---:R-:W-:Y:S05]  /*34f0*/  @!P0 NANOSLEEP.SYNCS 0x989680 ;  /* 0x009896800000895d */ /* 0x004fea0003900000 */
[----:B------:R-:W2:Y:S02]  /*3500*/  @!P0 SYNCS.PHASECHK.TRANS64 P0, [R0+URZ+0x100], R3 ;  /* 0x00010003000085a7 */ /* 0x000ea400080010ff */
[----:B--2---:R-:W-:Y:S05]  /*3510*/  @P0 EXIT ;  /* 0x000000000000094d */ /* 0x004fea0003800000 */
[----:B------:R-:W-:Y:S05]  /*3520*/  BRA `(.L_x_61) ;  /* 0xfffffffc00ec7947 */ /* 0x000fea000383ffff */
.L_x_54:
[----:B------:R-:W-:Y:S05]  /*3530*/  BRA.U UP4, `(.L_x_62) ;  /* 0x0000000d04a07547 */ /* 0x000fea000b800000 */
[----:B------:R-:W2:Y:S01]  /*3540*/  S2UR UR7, SR_CgaCtaId ;  /* 0x00000000000779c3 */ /* 0x000ea20000008800 */
[----:B------:R-:W-:Y:S01]  /*3550*/  UMOV UR4, 0x40 ;  /* 0x0000004000047882 */ /* 0x000fe20000000000 */
[----:B------:R-:W-:Y:S01]  /*3560*/  NOP ;  /* 0x0000000000007918 */ /* 0x000fe20000000000 */
[----:B------:R-:W-:Y:S01]  /*3570*/  UMOV UR6, 0x400 ;  /* 0x0000040000067882 */ /* 0x000fe20000000000 */
[----:B--2---:R-:W-:Y:S02]  /*3580*/  ULEA UR5, UR7, UR4, 0x18 ;  /* 0x0000000407057291 */ /* 0x004fe4000f8ec0ff */
[----:B------:R-:W-:-:S07]  /*3590*/  ULEA UR6, UR7, UR6, 0x18 ;  /* 0x0000000607067291 */ /* 0x000fce000f8ec0ff */
[----:B------:R-:W2:Y:S02]  /*35a0*/  LDS.U8 R0, [UR5+0x1c] ;  /* 0x00001c05ff007984 */ /* 0x000ea40008000000 */
[----:B--2---:R-:W-:-:S13]  /*35b0*/  ISETP.NE.AND P0, PT, R0, RZ, PT ;  /* 0x000000ff0000720c */ /* 0x004fda0003f05270 */
[----:B------:R-:W-:Y:S05]  /*35c0*/  @P0 BRA `(.L_x_63) ;  /* 0x0000000000580947 */ /* 0x000fea0003800000 */
[----:B------:R-:W-:-:S13]  /*35d0*/  ELECT P0, URZ, PT ;  /* 0x0000000000ff782f */ /* 0x000fda0003800000 */
[----:B------:R-:W-:Y:S05]  /*35e0*/  @!P0 BRA `(.L_x_64) ;  /* 0x0000000000608947 */ /* 0x000fea0003800000 */
[----:B------:R-:W-:Y:S01]  /*35f0*/  UMOV UR4, 0x10 ;  /* 0x0000001000047882 */ /* 0x000fe20000000000 */
[----:B------:R-:W-:Y:S01]  /*3600*/  HFMA2 R0, -RZ, RZ, 0, 5.9604644775390625e-08 ;  /* 0x00000001ff007431 */ /* 0x000fe200000001ff */
[----:B------:R-:W-:-:S03]  /*3610*/  MOV R3, 0xffff ;  /* 0x0000ffff00037802 */ /* 0x000fc60000000f00 */
[----:B------:R-:W-:Y:S04]  /*3620*/  DEPBAR.LE SB2, 0x36 ;  /* 0x0000ad800000791a */ /* 0x000fe80000000000 */
[----:B------:R-:W2:Y:S02]  /*3630*/  UTCATOMSWS.FIND_AND_SET.ALIGN UP0, UR4, UR4 ;  /* 0x00000004000475e3 */ /* 0x000ea40008000800 */
[----:B--2---:R-:W-:Y:S01]  /*3640*/  MOV R4, UR4 ;  /* 0x0000000400047c02 */ /* 0x004fe20008000f00 */
[----:B------:R-:W-:Y:S06]  /*3650*/  BRA.U UP0, `(.L_x_65) ;  /* 0x0000000100187547 */ /* 0x000fec000b800000 */
.L_x_66:
[----:B------:R-:W-:Y:S05]  /*3660*/  NANOSLEEP 0x64 ;  /* 0x000000640000795d */ /* 0x000fea0003800000 */
[----:B------:R-:W-:-:S05]  /*3670*/  UMOV UR4, 0x10 ;  /* 0x0000001000047882 */ /* 0x000fca0000000000 */
[----:B------:R-:W-:Y:S04]  /*3680*/  DEPBAR.LE SB2, 0x36 ;  /* 0x0000ad800000791a */ /* 0x000fe80000000000 */
[----:B------:R-:W2:Y:S02]  /*3690*/  UTCATOMSWS.FIND_AND_SET.ALIGN UP0, UR4, UR4 ;  /* 0x00000004000475e3 */ /* 0x000ea40008000800 */
[----:B--2---:R-:W-:Y:S01]  /*36a0*/  MOV R4, UR4 ;  /* 0x0000000400047c02 */ /* 0x004fe20008000f00 */
[----:B------:R-:W-:Y:S05]  /*36b0*/  BRA.U !UP0, `(.L_x_66) ;  /* 0xfffffffd08e87547 */ /* 0x000fea000b83ffff */
.L_x_65:
[-C--:B------:R-:W-:Y:S02]  /*36c0*/  SHF.L.U32 R3, R3, R4.reuse, RZ ;  /* 0x0000000403037219 */ /* 0x080fe400000006ff */
[----:B------:R-:W-:Y:S01]  /*36d0*/  SHF.L.U32 R0, R0, R4, RZ ;  /* 0x0000000400007219 */ /* 0x000fe200000006ff */
[----:B------:R-:W-:Y:S02]  /*36e0*/  IMAD.SHL.U32 R4, R4, 0x20, RZ ;  /* 0x0000002004047824 */ /* 0x000fe400078e00ff */
[----:B------:R2:W-:Y:S04]  /*36f0*/  ATOMS.OR RZ, [UR5+0x14], R3 ;  /* 0x00001403ffff798c */ /* 0x0005e8000b000005 */
[----:B------:R2:W-:Y:S04]  /*3700*/  ATOMS.OR RZ, [UR5+0x18], R0 ;  /* 0x00001800ffff798c */ /* 0x0005e8000b000005 */
[----:B------:R2:W-:Y:S01]  /*3710*/  STS [UR6+0x1a0], R4 ;  /* 0x0001a004ff007988 */ /* 0x0005e20008000806 */
[----:B------:R-:W-:Y:S05]  /*3720*/  BRA `(.L_x_64) ;  /* 0x0000000000107947 */ /* 0x000fea0003800000 */
.L_x_63:
[----:B------:R-:W-:Y:S02]  /*3730*/  MOV R0, 0xffffffff ;  /* 0xffffffff00007802 */ /* 0x000fe40000000f00 */
[----:B------:R-:W-:-:S03]  /*3740*/  MOV R4, 0x3770 ;  /* 0x0000377000047802 */ /* 0x000fc60000000f00 */
[----:B------:R2:W-:Y:S04]  /*3750*/  STS [UR6+0x1a0], R0 ;  /* 0x0001a000ff007988 */ /* 0x0005e80008000806 */
[----:B-12--5:R-:W-:Y:S05]  /*3760*/  CALL.REL.NOINC `($__internal_1_$__cuda_sm10x_tcgen05_guardrail_trap_phase_invalid_during_alloc) ;  /* 0x0000007000d07944 */ /* 0x026fea0003c00000 */
.L_x_64:
[----:B------:R-:W-:Y:S05]  /*3770*/  WARPSYNC.ALL ;  /* 0x0000000000007948 */ /* 0x000fea0003800000 */
[----:B------:R-:W3:Y:S01]  /*3780*/  S2UR UR4, SR_CgaCtaId ;  /* 0x00000000000479c3 */ /* 0x000ee20000008800 */
[----:B------:R-:W-:Y:S01]  /*3790*/  UMOV UR17, 0x400 ;  /* 0x0000040000117882 */ /* 0x000fe20000000000 */
[----:B------:R-:W-:-:S06]  /*37a0*/  NOP ;  /* 0x0000000000007918 */ /* 0x000fcc0000000000 */
[----:B------:R-:W-:Y:S06]  /*37b0*/  BAR.ARV 0x6, 0xa0 ;  /* 0x0182800000007b1d */ /* 0x000fec0000002000 */
[----:B------:R-:W4:Y:S01]  /*37c0*/  LDCU UR5, c[0x0][0x38c] ;  /* 0x00007180ff0577ac */ /* 0x000f220008000800 */
[----:B------:R-:W-:Y:S01]  /*37d0*/  LOP3.LUT R2, R2, 0xffff, RZ, 0xc0, !PT ;  /* 0x0000ffff02027812 */ /* 0x000fe200078ec0ff */
[----:B------:R-:W-:Y:S01]  /*37e0*/  IMAD.MOV.U32 R11, RZ, RZ, 0x1 ;  /* 0x00000001ff0b7424 */ /* 0x000fe200078e00ff */
[----:B------:R-:W-:Y:S01]  /*37f0*/  CS2R R8, SRZ ;  /* 0x0000000000087805 */ /* 0x000fe2000001ff00 */
[----:B------:R-:W1:Y:S01]  /*3800*/  LDCU UR8, c[0x0][0x38c] ;  /* 0x00007180ff0877ac */ /* 0x000e620008000800 */
[----:B------:R-:W-:Y:S01]  /*3810*/  R2UR UR19, R2 ;  /* 0x00000000021372ca */ /* 0x000fe200000e0000 */
[----:B------:R-:W-:Y:S01]  /*3820*/  IMAD.MOV.U32 R10, RZ, RZ, RZ ;  /* 0x000000ffff0a7224 */ /* 0x000fe200078e00ff */
[----:B------:R-:W-:Y:S01]  /*3830*/  UMOV UR22, URZ ;  /* 0x000000ff00167c82 */ /* 0x000fe20008000000 */
[----:B------:R-:W-:Y:S01]  /*3840*/  UMOV UR14, URZ ;  /* 0x000000ff000e7c82 */ /* 0x000fe20008000000 */
[----:B---3--:R-:W-:Y:S01]  /*3850*/  ULEA UR17, UR4, UR17, 0x18 ;  /* 0x0000001104117291 */ /* 0x008fe2000f8ec0ff */
[----:B------:R-:W-:Y:S01]  /*3860*/  UMOV UR26, 0x0 ;  /* 0x00000000001a7882 */ /* 0x000fe20000000000 */
[----:B------:R-:W-:-:S02]  /*3870*/  UMOV UR27, 0x4400490 ;  /* 0x04400490001b7882 */ /* 0x000fc40000000000 */
[----:B------:R-:W-:Y:S02]  /*3880*/  UIADD3 UR6, UPT, UPT, UR17, 0x6400, URZ ;  /* 0x0000640011067890 */ /* 0x000fe4000fffe0ff */
[----:B------:R-:W-:Y:S02]  /*3890*/  UIADD3 UR7, UPT, UPT, UR17, 0x10400, URZ ;  /* 0x0001040011077890 */ /* 0x000fe4000fffe0ff */
[----:B----4-:R-:W-:Y:S01]  /*38a0*/  UIADD3 UR5, UPT, UPT, UR5, 0x3f, URZ ;  /* 0x0000003f05057890 */ /* 0x010fe2000fffe0ff */
[----:B--2---:R-:W2:Y:S01]  /*38b0*/  LDS R0, [UR17+0x1a0] ;  /* 0x0001a011ff007984 */ /* 0x004ea20008000800 */
[----:B------:R-:W-:Y:S02]  /*38c0*/  USHF.R.U32.HI UR6, URZ, 0x4, UR6 ;  /* 0x00000004ff067899 */ /* 0x000fe40008011606 */
[----:B------:R-:W-:Y:S02]  /*38d0*/  USHF.R.S32.HI UR4, URZ, 0x1f, UR5 ;  /* 0x0000001fff047899 */ /* 0x000fe40008011405 */
[----:B------:R-:W-:-:S02]  /*38e0*/  ULOP3.LUT UR6, UR6, 0x3fff, URZ, 0xc0, !UPT ;  /* 0x00003fff06067892 */ /* 0x000fc4000f8ec0ff */
[----:B------:R-:W-:Y:S02]  /*38f0*/  ULEA.HI UR4, UR4, UR5, URZ, 0x6 ;  /* 0x0000000504047291 */ /* 0x000fe4000f8f30ff */
[----:B------:R-:W-:Y:S02]  /*3900*/  USHF.R.U32.HI UR5, URZ, 0x4, UR7 ;  /* 0x00000004ff057899 */ /* 0x000fe40008011607 */
[----:B------:R-:W-:Y:S02]  /*3910*/  USHF.R.S32.HI UR28, URZ, 0x6, UR4 ;  /* 0x00000006ff1c7899 */ /* 0x000fe40008011404 */
[----:B------:R-:W-:Y:S02]  /*3920*/  ULOP3.LUT UR5, UR5, 0x3fff, URZ, 0xc0, !UPT ;  /* 0x00003fff05057892 */ /* 0x000fe4000f8ec0ff */
[----:B------:R-:W-:Y:S02]  /*3930*/  UISETP.LT.AND UP0, UPT, UR28, 0x1, UPT ;  /* 0x000000011c00788c */ /* 0x000fe4000bf01270 */
[----:B------:R-:W-:-:S02]  /*3940*/  ULOP3.LUT UR20, UR6, 0x10000, URZ, 0xfc, !UPT ;  /* 0x0001000006147892 */ /* 0x000fc4000f8efcff */
[----:B------:R-:W-:Y:S02]  /*3950*/  USEL UR29, UR28, 0x1, !UP0 ;  /* 0x000000011c1d7887 */ /* 0x000fe4000c000000 */
[----:B------:R-:W-:Y:S02]  /*3960*/  ULOP3.LUT UR21, UR5, 0x10000, URZ, 0xfc, !UPT ;  /* 0x0001000005157892 */ /* 0x000fe4000f8efcff */
[----:B------:R-:W-:Y:S02]  /*3970*/  UIADD3 UR29, UPT, UPT, -UR29, URZ, URZ ;  /* 0x000000ff1d1d7290 */ /* 0x000fe4000fffe1ff */
[----:B-1----:R-:W-:Y:S01]  /*3980*/  UISETP.GE.AND UP4, UPT, UR8, 0x1, UPT ;  /* 0x000000010800788c */ /* 0x002fe2000bf86270 */
[----:B------:R-:W-:Y:S01]  /*3990*/  UMOV UR24, 0x0 ;  /* 0x0000000000187882 */ /* 0x000fe20000000000 */
[----:B------:R-:W-:Y:S01]  /*39a0*/  UMOV UR25, 0x4400490 ;  /* 0x0440049000197882 */ /* 0x000fe20000000000 */
[----:B--2---:R-:W-:-:S15]  /*39b0*/  R2UR UR30, R0 ;  /* 0x00000000001e72ca */ /* 0x004fde00000e0000 */
.L_x_73:
[----:B------:R-:W-:Y:S02]  /*39c0*/  LEA R0, R10, UR17, 0x3 ;  /* 0x000000110a007c11 */ /* 0x000fe4000f8e18ff */
[----:B------:R-:W-:Y:S02]  /*39d0*/  SHF.L.U32 R5, R9, 0x1f, RZ ;  /* 0x0000001f09057819 */ /* 0x000fe400000006ff */
[----:B------:R-:W-:Y:S01]  /*39e0*/  PLOP3.LUT P0, PT, PT, PT, UP4, 0x80, 0x8 ;  /* 0x000000000008781c */ /* 0x000fe20003f0f048 */
[----:B------:R-:W-:Y:S01]  /*39f0*/  VIADD R3, R0, 0x100 ;  /* 0x0000010000037836 */ /* 0x000fe20000000000 */
[----:B-1----:R-:W1:Y:S02]  /*3a00*/  SYNCS.PHASECHK.TRANS64.TRYWAIT P1, [R0+URZ+0xf0], R5 ;  /* 0x0000f005000075a7 */ /* 0x002e6400080211ff */
[----:B-1-3--:R-:W-:Y:S09]  /*3a10*/  @!P1 BRA `(.L_x_67) ;  /* 0x0000006800289947 */ /* 0x00aff20003800000 */
.L_x_166:
[----:B------:R-:W-:Y:S01]  /*3a20*/  LEA R4, R10, UR17, 0x4 ;  /* 0x000000110a047c11 */ /* 0x000fe2000f8e20ff */
[----:B------:R-:W-:Y:S01]  /*3a30*/  @UP4 ULEA UR4, UR14, UR17, 0x3 ;  /* 0x000000110e044291 */ /* 0x000fe2000f8e18ff */
[----:B------:R-:W-:Y:S01]  /*3a40*/  PLOP3.LUT P2, PT, PT, PT, PT, 0x80, 0x8 ;  /* 0x000000000008781c */ /* 0x000fe20003f4f070 */
[----:B------:R-:W-:Y:S01]  /*3a50*/  ULEA UR23, UR22, UR17, 0x3 ;  /* 0x0000001116177291 */ /* 0x000fe2000f8e18ff */
[----:B------:R-:W-:Y:S02]  /*3a60*/  PRMT R3, RZ, 0x654, R3 ;  /* 0x00000654ff037816 */ /* 0x000fe40000000003 */
[----:B-1----:R-:W1:Y:S01]  /*3a70*/  LDS.128 R4, [R4+0x180] ;  /* 0x0001800004047984 */ /* 0x002e620000000c00 */
[----:B------:R-:W-:Y:S02]  /*3a80*/  @P0 SHF.L.U32 R2, R8, 0x1f, RZ ;  /* 0x0000001f08020819 */ /* 0x000fe400000006ff */
[----:B------:R-:W-:Y:S01]  /*3a90*/  SHF.L.U32 R0, R11, 0x1f, RZ ;  /* 0x0000001f0b007819 */ /* 0x000fe200000006ff */
[----:B------:R-:W-:Y:S01]  /*3aa0*/  @!PT LDS RZ, [RZ] ;  /* 0x00000000fffff984 */ /* 0x000fe20000000800 */
[----:B------:R-:W-:Y:S01]  /*3ab0*/  @!PT LDS RZ, [RZ] ;  /* 0x00000000fffff984 */ /* 0x000fe20000000800 */
[----:B------:R-:W-:Y:S01]  /*3ac0*/  @!PT LDS RZ, [RZ] ;  /* 0x00000000fffff984 */ /* 0x000fe20000000800 */
[----:B------:R-:W-:Y:S01]  /*3ad0*/  @!PT LDS RZ, [RZ] ;  /* 0x00000000fffff984 */ /* 0x000fe20000000800 */
[----:B------:R2:W-:Y:S06]  /*3ae0*/  MEMBAR.ALL.CTA ;  /* 0x0000000000007992 */ /* 0x0005ec0000008000 */
[----:B--2---:R-:W2:Y:S02]  /*3af0*/  FENCE.VIEW.ASYNC.S ;  /* 0x00000000000073c6 */ /* 0x004ea40000000000 */
[----:B--2---:R2:W-:Y:S01]  /*3b00*/  SYNCS.ARRIVE.TRANS64.RED.A1T0 RZ, [R3+URZ], RZ ;  /* 0x000000ff03ff79a7 */ /* 0x0045e200081004ff */
[----:B------:R2:W3:Y:S01]  /*3b10*/  @P0 SYNCS.PHASECHK.TRANS64.TRYWAIT P2, [UR4], R2 ;  /* 0x00000002ff0005a7 */ /* 0x0004e20008041104 */
[----:B------:R-:W-:Y:S01]  /*3b20*/  ULEA.HI UR4, UR22, UR22, URZ, 0x1 ;  /* 0x0000001616047291 */ /* 0x000fe2000f8f08ff */
[----:B-1----:R-:W-:-:S03]  /*3b30*/  LOP3.LUT P1, RZ, R6, 0x1, RZ, 0xc0, !PT ;  /* 0x0000000106ff7812 */ /* 0x002fc6000782c0ff */
[----:B------:R-:W-:Y:S02]  /*3b40*/  USHF.L.U32 UR18, UR4, 0x7, URZ ;  /* 0x0000000704127899 */ /* 0x000fe400080006ff */
[----:B------:R-:W-:Y:S02]  /*3b50*/  ULOP3.LUT UR4, UR4, 0xffe, URZ, 0xc0, !UPT ;  /* 0x00000ffe04047892 */ /* 0x000fe4000f8ec0ff */
[----:B------:R-:W-:Y:S02]  /*3b60*/  ULOP3.LUT UR18, UR18, 0xffffff00, URZ, 0xc0, !UPT ;  /* 0xffffff0012127892 */ /* 0x000fe4000f8ec0ff */
[----:B------:R-:W-:Y:S02]  /*3b70*/  UIADD3 UR4, UPT, UPT, -UR4, UR22, URZ ;  /* 0x0000001604047290 */ /* 0x000fe4000fffe1ff */
[----:B------:R-:W-:Y:S01]  /*3b80*/  UIADD3 UR18, UPT, UPT, UR30, UR18, URZ ;  /* 0x000000121e127290 */ /* 0x000fe2000fffe0ff */
[----:B------:R-:W1:Y:S03]  /*3b90*/  SYNCS.PHASECHK.TRANS64.TRYWAIT P0, [UR23+0x130], R0 ;  /* 0x00013000ff0075a7 */ /* 0x000e660008001117 */
[----:B------:R-:W-:Y:S01]  /*3ba0*/  ULEA UR18, UR4, UR18, 0x14 ;  /* 0x0000001204127291 */ /* 0x000fe2000f8ea0ff */
[----:B-123--:R-:W-:Y:S11]  /*3bb0*/  @!P0 BRA `(.L_x_68) ;  /* 0x0000006400d48947 */ /* 0x00eff60003800000 */
.L_x_168:
[----:B------:R-:W-:Y:S01]  /*3bc0*/  IADD3 R10, PT, PT, R10, 0x1, RZ ;  /* 0x000000010a0a7810 */ /* 0x000fe20007ffe0ff */
[----:B------:R-:W-:Y:S06]  /*3bd0*/  BRA.U !UP4, `(.L_x_69) ;  /* 0x000000010c987547 */ /* 0x000fec000b800000 */
[----:B------:R-:W-:Y:S01]  /*3be0*/  UPLOP3.LUT UP2, UPT, UPT, UPT, UPT, 0x40, 0x4 ;  /* 0x000000000004789c */ /* 0x000fe20003f4e870 */
[----:B------:R-:W-:Y:S01]  /*3bf0*/  UMOV UR16, UR29 ;  /* 0x0000001d00107c82 */ /* 0x000fe20008000000 */
[----:B------:R-:W-:Y:S01]  /*3c00*/  UMOV UR15, UR28 ;  /* 0x0000001c000f7c82 */ /* 0x000fe20008000000 */
[----:B------:R-:W-:-:S08]  /*3c10*/  UMOV UR6, UR14 ;  /* 0x0000000e00067c82 */ /* 0x000fd00008000000 */
.L_x_72:
[----:B------:R-:W-:Y:S02]  /*3c20*/  UIADD3 UR16, UPT, UPT, UR16, 0x1, URZ ;  /* 0x0000000110107890 */ /* 0x000fe4000fffe0ff */
[----:B--2---:R-:W-:Y:S02]  /*3c30*/  ULEA UR5, UR6, UR17, 0x3 ;  /* 0x0000001106057291 */ /* 0x004fe4000f8e18ff */
[----:B------:R-:W-:Y:S01]  /*3c40*/  UISETP.NE.AND UP3, UPT, UR16, URZ, UPT ;  /* 0x000000ff1000728c */ /* 0x000fe2000bf65270 */
[----:B---3--:R-:W-:Y:S10]  /*3c50*/  @P2 BRA `(.L_x_70) ;  /* 0x00000000000c2947 */ /* 0x008ff40003800000 */
[----:B-1----:R-:W-:Y:S04]  /*3c60*/  SHF.L.U32 R3, R8, 0x1f, RZ ;  /* 0x0000001f08037819 */ /* 0x002fe800000006ff */
[----:B------:R-:W1:Y:S02]  /*3c70*/  SYNCS.PHASECHK.TRANS64.TRYWAIT P0, [UR5], R3 ;  /* 0x00000003ff0075a7 */ /* 0x000e640008001105 */
[----:B-1----:R-:W-:Y:S05]  /*3c80*/  @!P0 BRA `(.L_x_71) ;  /* 0x0000006400b88947 */ /* 0x002fea0003800000 */
.L_x_70:
[----:B------:R-:W-:Y:S01]  /*3c90*/  UISETP.NE.AND UP0, UPT, UR15, 0x1, UPT ;  /* 0x000000010f00788c */ /* 0x000fe2000bf05270 */
[----:B------:R-:W-:Y:S01]  /*3ca0*/  PLOP3.LUT P2, PT, PT, PT, PT, 0x80, 0x8 ;  /* 0x000000000008781c */ /* 0x000fe20003f4f070 */
[----:B------:R-:W-:Y:S02]  /*3cb0*/  UIADD3 UR4, UPT, UPT, UR6, 0x1, URZ ;  /* 0x0000000106047890 */ /* 0x000fe4000fffe0ff */
[----:B------:R-:W-:Y:S02]  /*3cc0*/  ULEA UR12, UR6, UR21, 0xa ;  /* 0x00000015060c7291 */ /* 0x000fe4000f8e50ff */
[----:B------:R-:W-:Y:S01]  /*3cd0*/  UISETP.NE.AND UP1, UPT, UR4, 0xa, UPT ;  /* 0x0000000a0400788c */ /* 0x000fe2000bf25270 */
[----:B------:R-:W-:Y:S01]  /*3ce0*/  PLOP3.LUT P0, PT, PT, PT, UP0, 0x80, 0x8 ;  /* 0x000000000008781c */ /* 0x000fe20003f0f008 */
[----:B------:R-:W-:Y:S02]  /*3cf0*/  UIADD3 UR10, UPT, UPT, UR12, 0x2, URZ ;  /* 0x000000020c0a7890 */ /* 0x000fe4000fffe0ff */
[----:B------:R-:W-:Y:S02]  /*3d00*/  USEL UR7, URZ, 0x1, UP1 ;  /* 0x00000001ff077887 */ /* 0x000fe40008800000 */
[----:B------:R-:W-:Y:S02]  /*3d10*/  USEL UR14, UR4, URZ, UP1 ;  /* 0x000000ff040e7287 */ /* 0x000fe40008800000 */
[----:B------:R-:W-:Y:S02]  /*3d20*/  UIADD3 UR15, UPT, UPT, UR15, -0x1, URZ ;  /* 0xffffffff0f0f7890 */ /* 0x000fe4000fffe0ff */
[----:B------:R-:W-:Y:S01]  /*3d30*/  @UP0 ULEA UR4, UR14, UR17, 0x3 ;  /* 0x000000110e040291 */ /* 0x000fe2000f8e18ff */
[----:B------:R-:W-:Y:S01]  /*3d40*/  LOP3.LUT R8, R8, UR7, RZ, 0x3c, !PT ;  /* 0x0000000708087c12 */ /* 0x000fe2000f8e3cff */
[----:B------:R-:W-:Y:S01]  /*3d50*/  UIADD3 UR7, UPT, UPT, UR5, 0x50, URZ ;  /* 0x0000005005077890 */ /* 0x000fe2000fffe0ff */
[----:B------:R-:W-:Y:S02]  /*3d60*/  UMOV UR13, 0x80004020 ;  /* 0x80004020000d7882 */ /* 0x000fe40000000000 */
[----:B-1----:R-:W-:Y:S01]  /*3d70*/  @P0 SHF.L.U32 R0, R8, 0x1f, RZ ;  /* 0x0000001f08000819 */ /* 0x002fe200000006ff */
[----:B------:R-:W-:Y:S01]  /*3d80*/  UMOV UR5, 0x80004020 ;  /* 0x8000402000057882 */ /* 0x000fe20000000000 */
[----:B------:R-:W-:Y:S01]  /*3d90*/  UMOV UR11, 0x80004020 ;  /* 0x80004020000b7882 */ /* 0x000fe20000000000 */
[----:B------:R-:W-:Y:S01]  /*3da0*/  UMOV UR9, 0x80004020 ;  /* 0x8000402000097882 */ /* 0x000fe20000000000 */
[----:B------:R2:W3:Y:S01]  /*3db0*/  @P0 SYNCS.PHASECHK.TRANS64.TRYWAIT P2, [UR4], R0 ;  /* 0x00000000ff0005a7 */ /* 0x0004e20008041104 */
[----:B------:R-:W-:Y:S03]  /*3dc0*/  ULEA UR4, UR6, UR20, 0x8 ;  /* 0x0000001406047291 */ /* 0x000fe6000f8e40ff */
[----:B------:R-:W-:Y:S01]  /*3dd0*/  UMOV UR6, UR14 ;  /* 0x0000000e00067c82 */ /* 0x000fe20008000000 */
[----:B------:R-:W-:Y:S05]  /*3de0*/  UIADD3 UR8, UPT, UPT, UR4, 0x2, URZ ;  /* 0x0000000204087890 */ /* 0x000fea000fffe0ff */
[----:B------:R2:W-:Y:S01]  /*3df0*/  UTCQMMA gdesc[UR4], gdesc[UR12], tmem[UR18], tmem[UR26], idesc[UR27], UP2 ;  /* 0x00ff1a0c040075ea */ /* 0x0005e20009000312 */
[----:B------:R-:W-:Y:S03]  /*3e00*/  UPLOP3.LUT UP2, UPT, UPT, UPT, UPT, 0x80, 0x8 ;  /* 0x000000000008789c */ /* 0x000fe60003f4f070 */
[----:B------:R2:W-:Y:S01]  /*3e10*/  UTCQMMA gdesc[UR8], gdesc[UR10], tmem[UR18], tmem[UR24], idesc[UR25], UPT ;  /* 0x00ff180a080075ea */ /* 0x0005e2000b800312 */
[----:B------:R2:W-:Y:S01]  /*3e20*/  UTCBAR.MULTICAST [UR7], URZ, UR19 ;  /* 0x000000ff070073e9 */ /* 0x0005e20008000813 */
[----:B------:R-:W-:Y:S06]  /*3e30*/  BRA.U UP3, `(.L_x_72) ;  /* 0xfffffffd03787547 */ /* 0x000fec000b83ffff */
.L_x_69:
[----:B--2---:R-:W-:Y:S01]  /*3e40*/  UIADD3 UR4, UPT, UPT, UR22, 0x1, URZ ;  /* 0x0000000116047890 */ /* 0x004fe2000fffe0ff */
[C---:B------:R-:W-:Y:S01]  /*3e50*/  ISETP.NE.AND P0, PT, R10.reuse, 0x2, PT ;  /* 0x000000020a00780c */ /* 0x040fe20003f05270 */
[----:B------:R-:W-:Y:S02]  /*3e60*/  UIADD3 UR5, UPT, UPT, UR23, 0x110, URZ ;  /* 0x0000011017057890 */ /* 0x000fe4000fffe0ff */
[----:B------:R-:W-:Y:S01]  /*3e70*/  UISETP.NE.AND UP0, UPT, UR4, 0x4, UPT ;  /* 0x000000040400788c */ /* 0x000fe2000bf05270 */
[----:B-1----:R-:W-:Y:S02]  /*3e80*/  SEL R0, RZ, 0x1, P0 ;  /* 0x00000001ff007807 */ /* 0x002fe40000000000 */
[----:B------:R-:W-:Y:S01]  /*3e90*/  SEL R10, R10, RZ, P0 ;  /* 0x000000ff0a0a7207 */ /* 0x000fe20000000000 */
[----:B------:R-:W-:Y:S01]  /*3ea0*/  USEL UR6, URZ, 0x1, UP0 ;  /* 0x00000001ff067887 */ /* 0x000fe20008000000 */
[----:B------:R-:W-:Y:S01]  /*3eb0*/  LOP3.LUT R9, R9, R0, RZ, 0x3c, !PT ;  /* 0x0000000009097212 */ /* 0x000fe200078e3cff */
[----:B------:R-:W-:Y:S01]  /*3ec0*/  USEL UR22, UR4, URZ, UP0 ;  /* 0x000000ff04167287 */ /* 0x000fe20008000000 */
[----:B------:R1:W-:Y:S03]  /*3ed0*/  UTCBAR [UR5], URZ ;  /* 0x000000ff050073e9 */ /* 0x0003e600080000ff */
[----:B------:R-:W-:Y:S01]  /*3ee0*/  LOP3.LUT R11, R11, UR6, RZ, 0x3c, !PT ;  /* 0x000000060b0b7c12 */ /* 0x000fe2000f8e3cff */
[----:B------:R-:W-:Y:S07]  /*3ef0*/  @P1 BRA `(.L_x_73) ;  /* 0xfffffff800b01947 */ /* 0x000fee000383ffff */
[----:B------:R-:W2:Y:S01]  /*3f00*/  S2UR UR8, SR_CgaCtaId ;  /* 0x00000000000879c3 */ /* 0x000ea20000008800 */
[----:B------:R-:W-:Y:S01]  /*3f10*/  ELECT P0, URZ, PT ;  /* 0x0000000000ff782f */ /* 0x000fe20003800000 */
[----:B------:R-:W-:Y:S01]  /*3f20*/  IMAD.MOV.U32 R0, RZ, RZ, 0x1 ;  /* 0x00000001ff007424 */ /* 0x000fe200078e00ff */
[----:B------:R-:W-:Y:S01]  /*3f30*/  UIADD3 UR17, UPT, UPT, UR17, 0x130, URZ ;  /* 0x0000013011117890 */ /* 0x000fe2000fffe0ff */
[----:B------:R-:W-:Y:S01]  /*3f40*/  SHF.L.U32 R3, R11, 0x1f, RZ ;  /* 0x0000001f0b037819 */ /* 0x000fe200000006ff */
[----:B------:R-:W-:-:S03]  /*3f50*/  UMOV UR4, 0x40 ;  /* 0x0000004000047882 */ /* 0x000fc60000000000 */
[----:B------:R-:W-:Y:S01]  /*3f60*/  UVIRTCOUNT.DEALLOC.SMPOOL 0x80 ;  /* 0x000000800000784c */ /* 0x000fe20000000000 */
[----:B--2---:R-:W-:Y:S02]  /*3f70*/  ULEA UR8, UR8, UR4, 0x18 ;  /* 0x0000000408087291 */ /* 0x004fe4000f8ec0ff */
[----:B------:R-:W-:-:S07]  /*3f80*/  ULEA UR4, UR22, UR17, 0x3 ;  /* 0x0000001116047291 */ /* 0x000fce000f8e18ff */
[----:B------:R2:W-:Y:S02]  /*3f90*/  @P0 STS.U8 [UR8+0x1c], R0 ;  /* 0x00001c00ff000988 */ /* 0x0005e40008000008 */
[----:B------:R-:W4:Y:S02]  /*3fa0*/  SYNCS.PHASECHK.TRANS64.TRYWAIT P0, [UR4], R3 ;  /* 0x00000003ff0075a7 */ /* 0x000f240008001104 */
[----:B--2-4-:R-:W-:Y:S05]  /*3fb0*/  @!P0 BRA `(.L_x_74) ;  /* 0x0000006400048947 */ /* 0x014fea0003800000 */
.L_x_171:
[----:B------:R-:W-:-:S04]  /*3fc0*/  UIADD3 UR4, UPT, UPT, UR22, 0x1, URZ ;  /* 0x0000000116047890 */ /* 0x000fc8000fffe0ff */
[----:B------:R-:W-:-:S04]  /*3fd0*/  UISETP.NE.AND UP0, UPT, UR4, 0x4, UPT ;  /* 0x000000040400788c */ /* 0x000fc8000bf05270 */
[----:B------:R-:W-:Y:S02]  /*3fe0*/  USEL UR6, URZ, 0x1, UP0 ;  /* 0x00000001ff067887 */ /* 0x000fe40008000000 */
[----:B------:R-:W-:-:S04]  /*3ff0*/  USEL UR4, UR4, URZ, UP0 ;  /* 0x000000ff04047287 */ /* 0x000fc80008000000 */
[----:B-1----:R-:W-:Y:S01]  /*4000*/  ULEA UR5, UR4, UR17, 0x3 ;  /* 0x0000001104057291 */ /* 0x002fe2000f8e18ff */
[----:B------:R-:W-:-:S04]  /*4010*/  LOP3.LUT R2, R11, UR6, RZ, 0x3c, !PT ;  /* 0x000000060b027c12 */ /* 0x000fc8000f8e3cff */
[----:B--2---:R-:W-:-:S04]  /*4020*/  SHF.L.U32 R3, R2, 0x1f, RZ ;  /* 0x0000001f02037819 */ /* 0x004fc800000006ff */
[----:B------:R-:W1:Y:S02]  /*4030*/  SYNCS.PHASECHK.TRANS64.TRYWAIT P0, [UR5], R3 ;  /* 0x00000003ff0075a7 */ /* 0x000e640008001105 */
[----:B-1----:R-:W-:Y:S05]  /*4040*/  @!P0 BRA `(.L_x_75) ;  /* 0x0000006000f88947 */ /* 0x002fea0003800000 */
.L_x_173:
        /* <DEDUP_REMOVED lines=9> */
.L_x_175:
[----:B------:R-:W-:-:S04]  /*40e0*/  UIADD3 UR4, UPT, UPT, UR4, 0x1, URZ ;  /* 0x0000000104047890 */ /* 0x000fc8000fffe0ff */
[----:B------:R-:W-:-:S04]  /*40f0*/  UISETP.NE.AND UP0, UPT, UR4, 0x4, UPT ;  /* 0x000000040400788c */ /* 0x000fc8000bf05270 */
[----:B------:R-:W-:Y:S02]  /*4100*/  USEL UR5, URZ, 0x1, UP0 ;  /* 0x00000001ff057887 */ /* 0x000fe40008000000 */
[----:B------:R-:W-:-:S04]  /*4110*/  USEL UR4, UR4, URZ, UP0 ;  /* 0x000000ff04047287 */ /* 0x000fc80008000000 */
[----:B------:R-:W-:Y:S01]  /*4120*/  ULEA UR4, UR4, UR17, 0x3 ;  /* 0x0000001104047291 */ /* 0x000fe2000f8e18ff */
[----:B-1----:R-:W-:-:S04]  /*4130*/  LOP3.LUT R3, R2, UR5, RZ, 0x3c, !PT ;  /* 0x0000000502037c12 */ /* 0x002fc8000f8e3cff */
[----:B------:R-:W-:-:S04]  /*4140*/  SHF.L.U32 R3, R3, 0x1f, RZ ;  /* 0x0000001f03037819 */ /* 0x000fc800000006ff */
[----:B------:R-:W1:Y:S02]  /*4150*/  SYNCS.PHASECHK.TRANS64.TRYWAIT P0, [UR4], R3 ;  /* 0x00000003ff0075a7 */ /* 0x000e640008001104 */
[----:B-1----:R-:W-:Y:S05]  /*4160*/  @!P0 BRA `(.L_x_77) ;  /* 0x0000006000e08947 */ /* 0x002fea0003800000 */
.L_x_177:
[----:B------:R-:W-:Y:S01]  /*4170*/  NOP ;  /* 0x0000000000007918 */ /* 0x000fe20000000000 */
[----:B-1----:R-:W1:Y:S01]  /*4180*/  LDS R0, [UR8+0x14] ;  /* 0x00001408ff007984 */ /* 0x002e620008000800 */
[----:B------:R-:W-:Y:S01]  /*4190*/  ULOP3.LUT UR4, UR30, 0xffff, URZ, 0xc0, !UPT ;  /* 0x0000ffff1e047892 */ /* 0x000fe2000f8ec0ff */
[----:B------:R-:W-:Y:S01]  /*41a0*/  UMOV UR5, 0xffff ;  /* 0x0000ffff00057882 */ /* 0x000fe20000000000 */
[----:B------:R-:W-:Y:S02]  /*41b0*/  UMOV UR6, 0x1 ;  /* 0x0000000100067882 */ /* 0x000fe40000000000 */
[----:B------:R-:W-:-:S04]  /*41c0*/  USHF.R.U32.HI UR4, URZ, 0x5, UR4 ;  /* 0x00000005ff047899 */ /* 0x000fc80008011604 */
[----:B------:R-:W-:Y:S02]  /*41d0*/  USHF.L.U32 UR5, UR5, UR4, URZ ;  /* 0x0000000405057299 */ /* 0x000fe400080006ff */
[----:B------:R-:W-:-:S04]  /*41e0*/  USHF.L.U32 UR4, UR6, UR4, URZ ;  /* 0x0000000406047299 */ /* 0x000fc800080006ff */
[----:B-1----:R-:W-:-:S04]  /*41f0*/  LOP3.LUT R0, R0, UR5, RZ, 0xc0, !PT ;  /* 0x0000000500007c12 */ /* 0x002fc8000f8ec0ff */
[----:B------:R-:W-:-:S13]  /*4200*/  ISETP.NE.AND P0, PT, R0, UR5, PT ;  /* 0x0000000500007c0c */ /* 0x000fda000bf05270 */
[----:B------:R-:W-:Y:S05]  /*4210*/  @P0 BRA `(.L_x_78) ;  /* 0x0000000000580947 */ /* 0x000fea0003800000 */
[----:B------:R-:W1:Y:S02]  /*4220*/  LDS R0, [UR8+0x18] ;  /* 0x00001808ff007984 */ /* 0x000e640008000800 */
[----:B-1----:R-:W-:-:S04]  /*4230*/  LOP3.LUT R0, R0, UR4, RZ, 0xc0, !PT ;  /* 0x0000000400007c12 */ /* 0x002fc8000f8ec0ff */
[----:B------:R-:W-:-:S13]  /*4240*/  ISETP.NE.AND P0, PT, R0, UR4, PT ;  /* 0x0000000400007c0c */ /* 0x000fda000bf05270 */
[----:B------:R-:W-:Y:S05]  /*4250*/  @P0 BRA `(.L_x_79) ;  /* 0x00000000003c0947 */ /* 0x000fea0003800000 */
[----:B------:R-:W1:Y:S01]  /*4260*/  S2R R2, SR_LANEID ;  /* 0x0000000000027919 */ /* 0x000e620000000000 */
[----:B------:R-:W-:Y:S01]  /*4270*/  ULOP3.LUT UR5, URZ, UR5, URZ, 0x33, !UPT ;  /* 0x00000005ff057292 */ /* 0x000fe2000f8e33ff */
[----:B------:R-:W-:Y:S01]  /*4280*/  LOP3.LUT R4, RZ, UR4, RZ, 0x33, !PT ;  /* 0x00000004ff047c12 */ /* 0x000fe2000f8e33ff */
[----:B------:R-:W-:Y:S02]  /*4290*/  VOTEU.ANY UR4, UPT, PT ;  /* 0x0000000000047886 */ /* 0x000fe400038e0100 */
[----:B------:R-:W-:Y:S01]  /*42a0*/  UFLO.U32 UR4, UR4 ;  /* 0x00000004000472bd */ /* 0x000fe200080e0000 */
[----:B------:R-:W2:Y:S01]  /*42b0*/  REDUX UR6, R4 ;  /* 0x00000000040673c4 */ /* 0x000ea20000000000 */
[----:B------:R-:W-:-:S06]  /*42c0*/  IMAD.U32 R0, RZ, RZ, UR5 ;  /* 0x00000005ff007e24 */ /* 0x000fcc000f8e00ff */
[----:B------:R4:W-:Y:S01]  /*42d0*/  UTCATOMSWS.AND URZ, UR5 ;  /* 0x0000000500ff79e3 */ /* 0x0009e20008000000 */
[----:B------:R-:W3:Y:S01]  /*42e0*/  REDUX UR7, R0 ;  /* 0x00000000000773c4 */ /* 0x000ee20000000000 */
[----:B-1----:R-:W-:Y:S01]  /*42f0*/  ISETP.EQ.U32.AND P0, PT, R2, UR4, PT ;  /* 0x0000000402007c0c */ /* 0x002fe2000bf02070 */
[----:B--2---:R-:W-:Y:S01]  /*4300*/  IMAD.U32 R2, RZ, RZ, UR6 ;  /* 0x00000006ff027e24 */ /* 0x004fe2000f8e00ff */
[----:B---3--:R-:W-:-:S11]  /*4310*/  MOV R3, UR7 ;  /* 0x0000000700037c02 */ /* 0x008fd60008000f00 */
[----:B------:R4:W-:Y:S04]  /*4320*/  @P0 ATOMS.AND RZ, [UR8+0x14], R3 ;  /* 0x00001403ffff098c */ /* 0x0009e8000a800008 */
[----:B------:R4:W-:Y:S01]  /*4330*/  @P0 ATOMS.AND RZ, [UR8+0x18], R2 ;  /* 0x00001802ffff098c */ /* 0x0009e2000a800008 */
[----:B------:R-:W-:Y:S05]  /*4340*/  BRA `(.L_x_80) ;  /* 0x0000000000147947 */ /* 0x000fea0003800000 */
.L_x_79:
[----:B------:R-:W-:Y:S02]  /*4350*/  MOV R2, 0x4370 ;  /* 0x0000437000027802 */ /* 0x000fe40000000f00 */
[----:B---3-5:R-:W-:Y:S05]  /*4360*/  CALL.REL.NOINC `($__internal_0_$__cuda_sm10x_tcgen05_guardrail_trap_col_being_dealloced_not_returned_by_alloc) ;  /* 0x0000006400c47944 */ /* 0x028fea0003c00000 */
[----:B------:R-:W-:Y:S05]  /*4370*/  BRA `(.L_x_80) ;  /* 0x0000000000087947 */ /* 0x000fea0003800000 */
.L_x_78:
[----:B------:R-:W-:Y:S02]  /*4380*/  MOV R2, 0x43a0 ;  /* 0x000043a000027802 */ /* 0x000fe40000000f00 */
[----:B---3-5:R-:W-:Y:S05]  /*4390*/  CALL.REL.NOINC `($__internal_2_$__cuda_sm10x_tcgen05_guardrail_trap_unallocated_columns_being_dealloced) ;  /* 0x0000006400d07944 */ /* 0x028fea0003c00000 */
.L_x_80:
[----:B------:R-:W-:Y:S01]  /*43a0*/  NOP ;  /* 0x0000000000007918 */ /* 0x000fe20000000000 */
[----:B----4-:R-:W-:Y:S05]  /*43b0*/  EXIT ;  /* 0x000000000000794d */ /* 0x010fea0003800000 */
.L_x_62:
[----:B------:R-:W-:-:S09]  /*43c0*/  UISETP.NE.OR UP0, UPT, UR17, 0x3, !UP3 ;  /* 0x000000031100788c */ /* 0x000fd2000df05670 */
[----:B------:R-:W-:Y:S05]  /*43d0*/  BRA.U UP0, `(.L_x_81) ;  /* 0x0000001100587547 */ /* 0x000fea000b800000 */
[----:B------:R-:W2:Y:S01]  /*43e0*/  S2UR UR10, SR_CgaCtaId ;  /* 0x00000000000a79c3 */ /* 0x000ea20000008800 */
[----:B------:R-:W3:Y:S01]  /*43f0*/  LDCU UR31, c[0x0][0x370] ;  /* 0x00006e00ff1f77ac */ /* 0x000ee20008000800 */
[----:B------:R-:W-:Y:S02]  /*4400*/  HFMA2 R13, -RZ, RZ, 0, 0 ;  /* 0x00000000ff0d7431 */ /* 0x000fe400000001ff */
[----:B------:R-:W-:Y:S01]  /*4410*/  IMAD.MOV.U32 R15, RZ, RZ, 0x1 ;  /* 0x00000001ff0f7424 */ /* 0x000fe200078e00ff */
[----:B------:R-:W-:Y:S01]  /*4420*/  MOV R7, 0x1000 ;  /* 0x0000100000077802 */ /* 0x000fe20000000f00 */
[----:B------:R-:W3:Y:S01]  /*4430*/  LDCU.128 UR44, c[0x0][0xb10] ;  /* 0x00016200ff2c77ac */ /* 0x000ee20008000c00 */
[----:B------:R-:W-:Y:S01]  /*4440*/  IMAD.MOV.U32 R14, RZ, RZ, RZ ;  /* 0x000000ffff0e7224 */ /* 0x000fe200078e00ff */
[----:B------:R-:W4:Y:S01]  /*4450*/  LDC.64 R16, c[0x0][0x348] ;  /* 0x0000d200ff107b82 */ /* 0x000f220000000a00 */
[----:B------:R-:W1:Y:S01]  /*4460*/  LDCU UR30, c[0x0][0x374] ;  /* 0x00006e80ff1e77ac */ /* 0x000e620008000800 */
[----:B------:R-:W2:Y:S06]  /*4470*/  LDCU UR15, c[0x0][0xb0c] ;  /* 0x00016180ff0f77ac */ /* 0x000eac0008000800 */
[----:B------:R-:W4:Y:S01]  /*4480*/  LDC.64 R2, c[0x0][0x888] ;  /* 0x00022200ff027b82 */ /* 0x000f220000000a00 */
[----:B------:R-:W4:Y:S01]  /*4490*/  LDCU UR49, c[0x0][0xb20] ;  /* 0x00016400ff3177ac */ /* 0x000f220008000800 */
[----:B------:R-:W4:Y:S06]  /*44a0*/  LDCU UR4, c[0x0][0xb30] ;  /* 0x00016600ff0477ac */ /* 0x000f2c0008000800 */
[----:B------:R-:W4:Y:S01]  /*44b0*/  LDC.64 R4, c[0x0][0x890] ;  /* 0x00022400ff047b82 */ /* 0x000f220000000a00 */
[----:B------:R-:W-:Y:S01]  /*44c0*/  UMOV UR21, 0x400 ;  /* 0x0000040000157882 */ /* 0x000fe20000000000 */
[----:B---3--:R-:W-:-:S02]  /*44d0*/  UIMAD.WIDE.U32 UR6, UR31, UR44, URZ ;  /* 0x0000002c1f0672a5 */ /* 0x008fc4000f8e00ff */
[----:B-1----:R-:W-:Y:S02]  /*44e0*/  UIMAD.WIDE.U32 UR8, UR30, UR47, URZ ;  /* 0x0000002f1e0872a5 */ /* 0x002fe4000f8e00ff */
[----:B--2---:R-:W-:Y:S02]  /*44f0*/  ULEA UR21, UR10, UR21, 0x18 ;  /* 0x000000150a157291 */ /* 0x004fe4000f8ec0ff */
[----:B------:R-:W-:Y:S02]  /*4500*/  UPLOP3.LUT UP3, UPT, UPT, UPT, UPT, 0x40, 0x4 ;  /* 0x000000000004789c */ /* 0x000fe40003f6e870 */
[----:B------:R-:W-:Y:S02]  /*4510*/  UIADD3 UR37, UPT, UPT, UR21, 0xb8, URZ ;  /* 0x000000b815257890 */ /* 0x000fe4000fffe0ff */
[----:B------:R-:W-:Y:S02]  /*4520*/  UIADD3 UR33, UPT, UPT, UR21, 0xa0, URZ ;  /* 0x000000a015217890 */ /* 0x000fe4000fffe0ff */
[----:B------:R-:W-:-:S02]  /*4530*/  UIADD3 UR25, UPT, UPT, UR21, 0xa8, URZ ;  /* 0x000000a815197890 */ /* 0x000fc4000fffe0ff */
[----:B------:R-:W-:Y:S01]  /*4540*/  UIADD3 UR17, UPT, UPT, UR21, 0xb0, URZ ;  /* 0x000000b015117890 */ /* 0x000fe2000fffe0ff */
[----:B------:R-:W-:Y:S01]  /*4550*/  UMOV UR6, UR7 ;  /* 0x0000000700067c82 */ /* 0x000fe20008000000 */
[----:B------:R-:W-:Y:S01]  /*4560*/  UMOV UR41, UR9 ;  /* 0x0000000900297c82 */ /* 0x000fe20008000000 */
[----:B------:R-:W-:Y:S02]  /*4570*/  UISETP.GE.AND UP0, UPT, UR42, 0x1, UPT ;  /* 0x000000012a00788c */ /* 0x000fe4000bf06270 */
[----:B------:R-:W-:Y:S01]  /*4580*/  UISETP.NE.AND UP4, UPT, UR42, 0x1, UPT ;  /* 0x000000012a00788c */ /* 0x000fe2000bf85270 */
[----:B------:R-:W1:Y:S01]  /*4590*/  LDCU.64 UR22, c[0x0][0xb28] ;  /* 0x00016500ff1677ac */ /* 0x000e620008000a00 */
[----:B------:R-:W-:Y:S02]  /*45a0*/  UISETP.NE.AND UP6, UPT, UR15, 0x1, UPT ;  /* 0x000000010f00788c */ /* 0x000fe4000bfc5270 */
[----:B------:R-:W-:Y:S02]  /*45b0*/  UISETP.NE.AND UP5, UPT, UR46, 0x1, UPT ;  /* 0x000000012e00788c */ /* 0x000fe4000bfa5270 */
[----:B------:R-:W-:-:S02]  /*45c0*/  UPRMT UR37, UR10, 0x654, UR37 ;  /* 0x000006540a257896 */ /* 0x000fc40008000025 */
[----:B------:R-:W-:Y:S02]  /*45d0*/  USHF.R.U32.HI UR43, URZ, UR45, UR6 ;  /* 0x0000002dff2b7299 */ /* 0x000fe40008011606 */
[----:B------:R-:W-:Y:S02]  /*45e0*/  UPRMT UR40, UR10, 0x654, UR33 ;  /* 0x000006540a287896 */ /* 0x000fe40008000021 */
[----:B------:R-:W-:Y:S02]  /*45f0*/  UPRMT UR39, UR10, 0x654, UR25 ;  /* 0x000006540a277896 */ /* 0x000fe40008000019 */
[----:B------:R-:W-:Y:S02]  /*4600*/  UPRMT UR38, UR10, 0x654, UR17 ;  /* 0x000006540a267896 */ /* 0x000fe40008000011 */
[----:B----4-:R-:W-:Y:S02]  /*4610*/  USHF.R.U32.HI UR41, URZ, UR49, UR41 ;  /* 0x00000031ff297299 */ /* 0x010fe40008011629 */
[----:B------:R-:W-:-:S11]  /*4620*/  UISETP.NE.AND UP2, UPT, UR4, 0x1, UPT ;  /* 0x000000010400788c */ /* 0x000fd6000bf45270 */
.L_x_92:
[C---:B------:R-:W-:Y:S02]  /*4630*/  LEA R12, R14.reuse, UR21, 0x3 ;  /* 0x000000150e0c7c11 */ /* 0x040fe4000f8e18ff */
[----:B------:R-:W-:Y:S02]  /*4640*/  SHF.L.U32 R9, R13, 0x1f, RZ ;  /* 0x0000001f0d097819 */ /* 0x000fe400000006ff */
[----:B------:R-:W-:Y:S02]  /*4650*/  LEA R10, R14, UR21, 0x4 ;  /* 0x000000150e0a7c11 */ /* 0x000fe4000f8e20ff */
[----:B--2---:R-:W2:Y:S02]  /*4660*/  SYNCS.PHASECHK.TRANS64.TRYWAIT P0, [R12+URZ+0xf0], R9 ;  /* 0x0000f0090c0075a7 */ /* 0x004ea400080011ff */
[----:B--2---:R-:W-:Y:S05]  /*4670*/  @!P0 BRA `(.L_x_82) ;  /* 0x0000005c00b48947 */ /* 0x004fea0003800000 */
.L_x_178:
[----:B--2---:R-:W2:Y:S01]  /*4680*/  LDS.128 R8, [R10+0x180] ;  /* 0x000180000a087984 */ /* 0x004ea20000000c00 */
[----:B------:R-:W-:Y:S01]  /*4690*/  UISETP.GE.AND UP0, UPT, UR42, 0x1, UPT ;  /* 0x000000012a00788c */ /* 0x000fe2000bf06270 */
[----:B------:R-:W-:Y:S01]  /*46a0*/  @!PT LDS RZ, [RZ] ;  /* 0x00000000fffff984 */ /* 0x000fe20000000800 */
[----:B------:R-:W-:Y:S01]  /*46b0*/  @!PT LDS RZ, [RZ] ;  /* 0x00000000fffff984 */ /* 0x000fe20000000800 */
[----:B------:R-:W-:Y:S01]  /*46c0*/  @!PT LDS RZ, [RZ] ;  /* 0x00000000fffff984 */ /* 0x000fe20000000800 */
[----:B------:R-:W-:Y:S01]  /*46d0*/  @!PT LDS RZ, [RZ] ;  /* 0x00000000fffff984 */ /* 0x000fe20000000800 */
[----:B------:R3:W-:Y:S06]  /*46e0*/  MEMBAR.ALL.CTA ;  /* 0x0000000000007992 */ /* 0x0007ec0000008000 */
[----:B---3--:R-:W3:Y:S01]  /*46f0*/  FENCE.VIEW.ASYNC.S ;  /* 0x00000000000073c6 */ /* 0x008ee20000000000 */
[----:B--2---:R-:W-:Y:S11]  /*4700*/  LOP3.LUT P0, RZ, R10, 0x1, RZ, 0xc0, !PT ;  /* 0x000000010aff7812 */ /* 0x004ff6000780c0ff */
[----:B------:R-:W-:Y:S02]  /*4710*/  @!UPT UIADD3 URZ, UPT, UPT, URZ, URZ, URZ ;  /* 0x000000fffffff290 */ /* 0x000fe4000fffe0ff */
[----:B---3--:R-:W-:Y:S01]  /*4720*/  VOTEU.ANY UP1, P0 ;  /* 0x0000000000ff7886 */ /* 0x008fe20000020100 */
[----:B------:R-:W-:Y:S11]  /*4730*/  PLOP3.LUT P0, PT, PT, PT, UP1, 0x80, 0x8 ;  /* 0x000000000008781c */ /* 0x000ff60003f0f018 */
[----:B------:R-:W-:Y:S02]  /*4740*/  @!UPT UIADD3 URZ, UPT, UPT, URZ, URZ, URZ ;  /* 0x000000fffffff290 */ /* 0x000fe4000fffe0ff */
[----:B------:R-:W-:Y:S02]  /*4750*/  @P0 SHF.R.U32.HI R0, RZ, 0x10, R9 ;  /* 0x00000010ff000819 */ /* 0x000fe40000011609 */
[----:B------:R-:W-:Y:S02]  /*4760*/  @P0 MOV R6, R8 ;  /* 0x0000000800060202 */ /* 0x000fe40000000f00 */
[----:B------:R-:W-:Y:S01]  /*4770*/  @P0 R2UR UR4, R0 ;  /* 0x00000000000402ca */ /* 0x000fe200000e0000 */
[----:B------:R-:W-:Y:S01]  /*4780*/  VIADD R0, R12, 0x100 ;  /* 0x000001000c007836 */ /* 0x000fe20000000000 */
[----:B------:R-:W-:Y:S02]  /*4790*/  @P0 LOP3.LUT R8, R9, 0xffff, RZ, 0xc0, !PT ;  /* 0x0000ffff09080812 */ /* 0x000fe400078ec0ff */
[----:B------:R-:W-:Y:S02]  /*47a0*/  @P0 R2UR UR6, R6 ;  /* 0x00000000060602ca */ /* 0x000fe400000e0000 */
[----:B------:R-:W-:Y:S02]  /*47b0*/  PRMT R0, RZ, 0x654, R0 ;  /* 0x00000654ff007816 */ /* 0x000fe40000000000 */
[----:B------:R-:W-:Y:S02]  /*47c0*/  @P0 R2UR UR5, R8 ;  /* 0x00000000080502ca */ /* 0x000fe400000e0000 */
[----:B------:R2:W-:Y:S03]  /*47d0*/  SYNCS.ARRIVE.TRANS64.RED.A1T0 RZ, [R0+URZ], RZ ;  /* 0x000000ff00ff79a7 */ /* 0x0005e600081004ff */
[----:B------:R-:W-:Y:S04]  /*47e0*/  @UP1 UMOV UR29, UR4 ;  /* 0x00000004001d1c82 */ /* 0x000fe80008000000 */
[----:B------:R-:W-:Y:S04]  /*47f0*/  @UP1 UMOV UR14, UR6 ;  /* 0x00000006000e1c82 */ /* 0x000fe80008000000 */
[----:B------:R-:W-:Y:S01]  /*4800*/  @UP1 UMOV UR13, UR5 ;  /* 0x00000005000d1c82 */ /* 0x000fe20008000000 */
[----:B------:R-:W-:Y:S05]  /*4810*/  BRA.U !UP0, `(.L_x_83) ;  /* 0x0000000108a47547 */ /* 0x000fea000b800000 */
[----:B------:R-:W-:Y:S02]  /*4820*/  UIMAD.WIDE.U32 UR18, UR13, UR47, URZ ;  /* 0x0000002f0d1272a5 */ /* 0x000fe4000f8e00ff */
[----:B------:R-:W-:Y:S02]  /*4830*/  UIMAD.WIDE.U32 UR26, UR14, UR44, URZ ;  /* 0x0000002c0e1a72a5 */ /* 0x000fe4000f8e00ff */
[----:B------:R-:W-:Y:S02]  /*4840*/  USEL UR4, UR30, UR41, !UP5 ;  /* 0x000000291e047287 */ /* 0x000fe4000e800000 */
[----:B------:R-:W-:Y:S02]  /*4850*/  USEL UR7, UR31, UR43, !UP6 ;  /* 0x0000002b1f077287 */ /* 0x000fe4000f000000 */
[----:B-1----:R-:W-:Y:S02]  /*4860*/  UIMAD.WIDE.U32 UR8, UR4, UR22, URZ ;  /* 0x00000016040872a5 */ /* 0x002fe4000f8e00ff */
[----:B------:R-:W-:Y:S01]  /*4870*/  UIMAD.WIDE.U32 UR10, UR7, UR22, URZ ;  /* 0x00000016070a72a5 */ /* 0x000fe2000f8e00ff */
[----:B------:R-:W-:Y:S02]  /*4880*/  UMOV UR5, UR19 ;  /* 0x0000001300057c82 */ /* 0x000fe40008000000 */
[----:B------:R-:W-:Y:S03]  /*4890*/  USHF.R.U32.HI UR6, URZ, UR49, UR5 ;  /* 0x00000031ff067299 */ /* 0x000fe60008011605 */
[----:B------:R-:W-:Y:S01]  /*48a0*/  UMOV UR5, UR27 ;  /* 0x0000001b00057c82 */ /* 0x000fe20008000000 */
[----:B------:R-:W-:Y:S02]  /*48b0*/  USEL UR6, UR13, UR6, !UP5 ;  /* 0x000000060d067287 */ /* 0x000fe4000e800000 */
[----:B------:R-:W-:Y:S03]  /*48c0*/  USHF.R.U32.HI UR12, URZ, UR45, UR5 ;  /* 0x0000002dff0c7299 */ /* 0x000fe60008011605 */
[----:B------:R-:W-:Y:S02]  /*48d0*/  UMOV UR5, UR9 ;  /* 0x0000000900057c82 */ /* 0x000fe40008000000 */
[----:B------:R-:W-:Y:S03]  /*48e0*/  @UP4 USHF.R.U32.HI UR4, URZ, UR23, UR5 ;  /* 0x00000017ff044299 */ /* 0x000fe60008011605 */
[----:B------:R-:W-:Y:S01]  /*48f0*/  UMOV UR5, UR11 ;  /* 0x0000000b00057c82 */ /* 0x000fe20008000000 */
[----:B------:R-:W-:Y:S02]  /*4900*/  UIMAD UR4, UR42, UR4, URZ ;  /* 0x000000042a0472a4 */ /* 0x000fe4000f8e02ff */
[----:B------:R-:W-:Y:S02]  /*4910*/  @UP4 USHF.R.U32.HI UR7, URZ, UR23, UR5 ;  /* 0x00000017ff074299 */ /* 0x000fe40008011605 */
[----:B------:R-:W-:Y:S02]  /*4920*/  UIMAD.WIDE.U32 UR10, UR6, UR22, URZ ;  /* 0x00000016060a72a5 */ /* 0x000fe4000f8e00ff */
[----:B------:R-:W-:Y:S02]  /*4930*/  USEL UR5, UR14, UR12, !UP6 ;  /* 0x0000000c0e057287 */ /* 0x000fe4000f000000 */
[----:B------:R-:W-:Y:S02]  /*4940*/  UIMAD UR8, UR42, UR7, URZ ;  /* 0x000000072a0872a4 */ /* 0x000fe4000f8e02ff */
[----:B------:R-:W-:Y:S03]  /*4950*/  UISETP.GE.AND UP0, UPT, UR6, UR4, UPT ;  /* 0x000000040600728c */ /* 0x000fe6000bf06270 */
[----:B------:R-:W-:Y:S01]  /*4960*/  UMOV UR4, UR11 ;  /* 0x0000000b00047c82 */ /* 0x000fe20008000000 */
[----:B------:R-:W-:Y:S02]  /*4970*/  UISETP.GE.OR UP0, UPT, UR5, UR8, UP0 ;  /* 0x000000080500728c */ /* 0x000fe40008706670 */
[----:B------:R-:W-:Y:S02]  /*4980*/  USHF.R.U32.HI UR4, URZ, UR23, UR4 ;  /* 0x00000017ff047299 */ /* 0x000fe40008011604 */
[----:B------:R-:W-:Y:S02]  /*4990*/  UIMAD.WIDE.U32 UR8, UR5, UR22, URZ ;  /* 0x00000016050872a5 */ /* 0x000fe4000f8e00ff */
[----:B------:R-:W-:Y:S04]  /*49a0*/  USEL UR10, UR6, UR4, !UP4 ;  /* 0x00000004060a7287 */ /* 0x000fe8000e000000 */
[----:B------:R-:W-:Y:S01]  /*49b0*/  UIADD3 UR11, UPT, UPT, -UR10, URZ, URZ ;  /* 0x000000ff0a0b7290 */ /* 0x000fe2000fffe1ff */
[----:B------:R-:W-:Y:S02]  /*49c0*/  @!UP0 UMOV UR4, UR9 ;  /* 0x0000000900048c82 */ /* 0x000fe40008000000 */
[----:B------:R-:W-:Y:S02]  /*49d0*/  @!UP0 USHF.R.U32.HI UR4, URZ, UR23, UR4 ;  /* 0x00000017ff048299 */ /* 0x000fe40008011604 */
[----:B------:R-:W-:Y:S02]  /*49e0*/  UIMAD UR8, UR42, UR11, UR6 ;  /* 0x0000000b2a0872a4 */ /* 0x000fe4000f8e0206 */
[----:B------:R-:W-:Y:S04]  /*49f0*/  @!UP0 USEL UR4, UR5, UR4, !UP4 ;  /* 0x0000000405048287 */ /* 0x000fe8000e000000 */
[----:B------:R-:W-:Y:S02]  /*4a00*/  @!UP0 UIMAD UR8, UR7, UR8, UR4 ;  /* 0x00000008070882a4 */ /* 0x000fe4000f8e0204 */
[----:B------:R-:W-:Y:S02]  /*4a10*/  @!UP0 UIADD3 UR9, UPT, UPT, UR10, -UR4, URZ ;  /* 0x800000040a098290 */ /* 0x000fe4000fffe0ff */
[----:B------:R-:W-:Y:S02]  /*4a20*/  UIADD3 UR4, UPT, UPT, -UR5, URZ, URZ ;  /* 0x000000ff05047290 */ /* 0x000fe4000fffe1ff */
[----:B------:R-:W-:Y:S02]  /*4a30*/  UIADD3 UR7, UPT, UPT, -UR6, URZ, URZ ;  /* 0x000000ff06077290 */ /* 0x000fe4000fffe1ff */
[----:B------:R-:W-:Y:S02]  /*4a40*/  @!UP0 UIMAD UR6, UR9, UR42, UR5 ;  /* 0x0000002a090682a4 */ /* 0x000fe4000f8e0205 */
[----:B------:R-:W-:Y:S02]  /*4a50*/  UIMAD UR14, UR15, UR4, UR14 ;  /* 0x000000040f0e72a4 */ /* 0x000fe4000f8e020e */
[----:B------:R-:W-:Y:S01]  /*4a60*/  UIMAD UR13, UR46, UR7, UR13 ;  /* 0x000000072e0d72a4 */ /* 0x000fe2000f8e020d */
[----:B------:R-:W-:Y:S02]  /*4a70*/  @!UP0 UMOV UR5, UR8 ;  /* 0x0000000800058c82 */ /* 0x000fe40008000000 */
[----:B------:R-:W-:Y:S02]  /*4a80*/  UIMAD UR14, UR5, UR15, UR14 ;  /* 0x0000000f050e72a4 */ /* 0x000fe4000f8e020e */
[----:B------:R-:W-:Y:S11]  /*4a90*/  UIMAD UR13, UR6, UR46, UR13 ;  /* 0x0000002e060d72a4 */ /* 0x000ff6000f8e020d */
[----:B------:R-:W-:Y:S01]  /*4aa0*/  @!UPT UIADD3 URZ, UPT, UPT, URZ, URZ, URZ ;  /* 0x000000fffffff290 */ /* 0x000fe2000fffe0ff */
.L_x_83:
[----:B------:R-:W3:Y:S01]  /*4ab0*/  @!UP2 LDCU.128 UR8, c[0x0][0xb10] ;  /* 0x00016200ff08a7ac */ /* 0x000ee20008000c00 */
[C---:B------:R-:W-:Y:S02]  /*4ac0*/  ISETP.NE.U32.AND P1, PT, R4.reuse, RZ, PT ;  /* 0x000000ff0400720c */ /* 0x040fe40003f25070 */
[----:B------:R-:W-:Y:S02]  /*4ad0*/  ISETP.NE.U32.AND P0, PT, R4, RZ, PT ;  /* 0x000000ff0400720c */ /* 0x000fe40003f05070 */
[C---:B------:R-:W-:Y:S02]  /*4ae0*/  ISETP.NE.AND.EX P1, PT, R5.reuse, RZ, PT, P1 ;  /* 0x000000ff0500720c */ /* 0x040fe40003f25310 */
[----:B------:R-:W-:Y:S01]  /*4af0*/  ISETP.NE.AND.EX P0, PT, R5, RZ, PT, P0 ;  /* 0x000000ff0500720c */ /* 0x000fe20003f05300 */
[----:B------:R-:W4:Y:S01]  /*4b00*/  @!UP2 LDCU UR5, c[0x0][0xb0c] ;  /* 0x00016180ff05a7ac */ /* 0x000f220008000800 */
[----:B------:R-:W-:Y:S01]  /*4b10*/  SHF.L.U32 R9, R15, 0x1f, RZ ;  /* 0x0000001f0f097819 */ /* 0x000fe200000006ff */
[----:B------:R-:W-:Y:S02]  /*4b20*/  USHF.L.U32 UR35, UR16, 0x6, URZ ;  /* 0x0000000610237899 */ /* 0x000fe400080006ff */
[----:B------:R-:W-:Y:S02]  /*4b30*/  USHF.L.U32 UR34, UR20, 0x8, URZ ;  /* 0x0000000814227899 */ /* 0x000fe400080006ff */
[----:B---3--:R-:W-:Y:S07]  /*4b40*/  UIMAD.WIDE.U32 UR6, UR14, UR8, URZ ;  /* 0x000000080e0672a5 */ /* 0x008fee000f8e00ff */
[----:B------:R-:W-:Y:S01]  /*4b50*/  @!UP2 UMOV UR4, UR7 ;  /* 0x000000070004ac82 */ /* 0x000fe20008000000 */
[----:B----4-:R-:W-:Y:S02]  /*4b60*/  @!UP2 UISETP.NE.AND UP0, UPT, UR5, 0x1, UPT ;  /* 0x000000010500a88c */ /* 0x010fe4000bf05270 */
[----:B------:R-:W-:Y:S02]  /*4b70*/  @!UP2 USHF.R.U32.HI UR4, URZ, UR9, UR4 ;  /* 0x00000009ff04a299 */ /* 0x000fe40008011604 */
[----:B------:R-:W-:Y:S02]  /*4b80*/  UIMAD.WIDE.U32 UR6, UR13, UR11, URZ ;  /* 0x0000000b0d0672a5 */ /* 0x000fe4000f8e00ff */
[----:B------:R-:W-:Y:S02]  /*4b90*/  @!UP2 USEL UR8, UR14, UR4, !UP0 ;  /* 0x000000040e08a287 */ /* 0x000fe4000c000000 */
[----:B------:R-:W-:Y:S03]  /*4ba0*/  @!UP2 UISETP.NE.AND UP0, UPT, UR10, 0x1, UPT ;  /* 0x000000010a00a88c */ /* 0x000fe6000bf05270 */
[----:B------:R-:W-:Y:S02]  /*4bb0*/  @!UP2 UMOV UR6, UR7 ;  /* 0x000000070006ac82 */ /* 0x000fe40008000000 */
[----:B------:R-:W3:Y:S02]  /*4bc0*/  @!UP2 LDCU UR4, c[0x0][0xb20] ;  /* 0x00016400ff04a7ac */ /* 0x000ee40008000800 */
[----:B---3--:R-:W-:Y:S04]  /*4bd0*/  @!UP2 USHF.R.U32.HI UR6, URZ, UR4, UR6 ;  /* 0x00000004ff06a299 */ /* 0x008fe80008011606 */
[----:B------:R-:W-:Y:S04]  /*4be0*/  @!UP2 USEL UR6, UR13, UR6, !UP0 ;  /* 0x000000060d06a287 */ /* 0x000fe8000c000000 */
[----:B------:R-:W-:Y:S02]  /*4bf0*/  @!UP2 UIADD3 UR4, UPT, UPT, -UR8, UR6, URZ ;  /* 0x000000060804a290 */ /* 0x000fe4000fffe1ff */
[----:B------:R-:W-:Y:S02]  /*4c00*/  @!UP2 UIADD3 UR6, UPT, UPT, UR8, -UR6, URZ ;  /* 0x800000060806a290 */ /* 0x000fe4000fffe0ff */
[----:B------:R-:W-:Y:S02]  /*4c10*/  @!UP2 UIMAD UR14, UR4, UR5, UR14 ;  /* 0x00000005040ea2a4 */ /* 0x000fe4000f8e020e */
[----:B------:R-:W-:Y:S01]  /*4c20*/  @!UP2 UIMAD UR13, UR6, UR10, UR13 ;  /* 0x0000000a060da2a4 */ /* 0x000fe2000f8e020d */
[----:B------:R-:W-:Y:S11]  /*4c30*/  BRA.U UP3, `(.L_x_84) ;  /* 0x0000000103107547 */ /* 0x000ff6000b800000 */
[----:B--2---:R-:W-:Y:S04]  /*4c40*/  MOV R0, UR48 ;  /* 0x0000003000007c02 */ /* 0x004fe80008000f00 */
[----:B------:R-:W-:Y:S04]  /*4c50*/  SHF.L.U32 R11, R0, 0x1f, RZ ;  /* 0x0000001f000b7819 */ /* 0x000fe800000006ff */
[----:B------:R-:W2:Y:S02]  /*4c60*/  SYNCS.PHASECHK.TRANS64.TRYWAIT P2, [UR21+0xe8], R11 ;  /* 0x0000e80bff0075a7 */ /* 0x000ea40008041115 */
[----:B--2---:R-:W-:Y:S05]  /*4c70*/  @!P2 BRA `(.L_x_85) ;  /* 0x000000580048a947 */ /* 0x004fea0003800000 */
.L_x_84:
[----:B------:R-:W-:Y:S05]  /*4c80*/  @!P1 BRA `(.L_x_86) ;  /* 0x0000000000309947 */ /* 0x000fea0003800000 */
[----:B------:R-:W-:Y:S01]  /*4c90*/  ISETP.NE.U32.AND P1, PT, R2, RZ, PT ;  /* 0x000000ff0200720c */ /* 0x000fe20003f25070 */
[----:B------:R-:W3:Y:S01]  /*4ca0*/  LDCU.64 UR4, c[0x0][0x358] ;  /* 0x00006b00ff0477ac */ /* 0x000ee20008000a00 */
[----:B------:R-:W-:Y:S02]  /*4cb0*/  IMAD.MOV.U32 R85, RZ, RZ, 0x1 ;  /* 0x00000001ff557424 */ /* 0x000fe400078e00ff */
[----:B------:R-:W-:Y:S11]  /*4cc0*/  ISETP.NE.AND.EX P1, PT, R3, RZ, PT, P1 ;  /* 0x000000ff0300720c */ /* 0x000ff60003f25310 */
[----:B------:R-:W-:Y:S02]  /*4cd0*/  @!UPT UIADD3 URZ, UPT, UPT, URZ, URZ, URZ ;  /* 0x000000fffffff290 */ /* 0x000fe4000fffe0ff */
[----:B--2---:R-:W2:Y:S01]  /*4ce0*/  @P1 LDC.64 R10, c[0x0][0x888] ;  /* 0x00022200ff0a1b82 */ /* 0x004ea20000000a00 */
[----:B------:R-:W-:Y:S04]  /*4cf0*/  @P1 IMAD R0, R4, UR36, RZ ;  /* 0x0000002404001c24 */ /* 0x000fe8000f8e02ff */
[----:B--2---:R-:W-:Y:S04]  /*4d00*/  @P1 IMAD.WIDE R10, R0, 0x4, R10 ;  /* 0x00000004000a1825 */ /* 0x004fe800078e020a */
[----:B------:R-:W-:Y:S01]  /*4d10*/  HFMA2 R0, -RZ, RZ, 0, 5.9604644775390625e-08 ;  /* 0x00000001ff007431 */ /* 0x000fe200000001ff */
[----:B---3-5:R3:W5:Y:S04]  /*4d20*/  @P1 LDG.E R41, desc[UR4][R10.64] ;  /* 0x000000040a291981 */ /* 0x028768000c1e1900 */
[----:B------:R-:W-:Y:S01]  /*4d30*/  @!P1 PRMT R85, R0, 0x7610, R85 ;  /* 0x0000761000559816 */ /* 0x000fe20000000055 */
[----:B---3--:R-:W4:Y:S06]  /*4d40*/  @!P1 LDC R41, c[0x0][0x880] ;  /* 0x00022000ff299b82 */ /* 0x008f2c0000000800 */
.L_x_86:
[----:B----45:R-:W-:Y:S01]  /*4d50*/  @!P0 FSETP.EQ.AND P1, PT, R41, RZ, PT ;  /* 0x000000ff2900820b */ /* 0x030fe20003f22000 */
[----:B------:R-:W-:Y:S01]  /*4d60*/  @!UPT UIADD3 URZ, UPT, UPT, URZ, URZ, URZ ;  /* 0x000000fffffff290 */ /* 0x000fe2000fffe0ff */
[----:B------:R-:W-:Y:S11]  /*4d70*/  @!P0 BRA `(.L_x_87) ;  /* 0x0000000000188947 */ /* 0x000ff60003800000 */
[----:B------:R-:W-:Y:S02]  /*4d80*/  LOP3.LUT P0, RZ, R85, 0xff, RZ, 0xc0, !PT ;  /* 0x000000ff55ff7812 */ /* 0x000fe4000780c0ff */
[----:B------:R-:W-:Y:S04]  /*4d90*/  ISETP.NE.U32.AND P1, PT, R2, RZ, PT ;  /* 0x000000ff0200720c */ /* 0x000fe80003f25070 */
[----:B------:R-:W-:Y:S04]  /*4da0*/  ISETP.NE.AND.EX P1, PT, R3, RZ, PT, P1 ;  /* 0x000000ff0300720c */ /* 0x000fe80003f25310 */
[----:B------:R-:W-:Y:S03]  /*4db0*/  PLOP3.LUT P1, PT, P1, PT, PT, 0x8, 0x80 ;  /* 0x000000000080781c */ /* 0x000fe60000f2e170 */
[----:B------:R-:W-:Y:S11]  /*4dc0*/  @P0 FSETP.EQ.AND P1, PT, R41, RZ, PT ;  /* 0x000000ff2900020b */ /* 0x000ff60003f22000 */
[----:B------:R-:W-:Y:S02]  /*4dd0*/  @!UPT UIADD3 URZ, UPT, UPT, URZ, URZ, URZ ;  /* 0x000000fffffff290 */ /* 0x000fe4000fffe0ff */
.L_x_87:
[----:B------:R-:W3:Y:S01]  /*4de0*/  SYNCS.PHASECHK.TRANS64.TRYWAIT P2, [UR21+0xc0], R9 ;  /* 0x0000c009ff0075a7 */ /* 0x000ee20008041115 */
[----:B------:R-:W-:Y:S04]  /*4df0*/  ELECT P0, URZ, PT ;  /* 0x0000000000ff782f */ /* 0x000fe80003800000 */
[----:B------:R-:W-:Y:S11]  /*4e00*/  PLOP3.LUT P1, PT, P1, P0, PT, 0xf2, 0x2f ;  /* 0x00000000002f781c */ /* 0x000ff60000f21e72 */
[----:B------:R-:W-:Y:S02]  /*4e10*/  @!UPT UIADD3 URZ, UPT, UPT, URZ, URZ, URZ ;  /* 0x000000fffffff290 */ /* 0x000fe4000fffe0ff */
[----:B------:R-:W-:Y:S05]  /*4e20*/  @!P1 IADD3 R8, P0, PT, R16, 0x580, RZ ;  /* 0x0000058010089810 */ /* 0x000fea0007f1e0ff */
[----:B------:R-:W-:Y:S01]  /*4e30*/  @!P1 IMAD.X R6, RZ, RZ, R17, P0 ;  /* 0x000000ffff069224 */ /* 0x000fe200000e0611 */
[----:B---3--:R-:W-:Y:S07]  /*4e40*/  @!P2 BRA `(.L_x_88) ;  /* 0x0000005400eca947 */ /* 0x008fee0003800000 */
.L_x_181:
[----:B------:R-:W-:Y:S01]  /*4e50*/  @!P1 R2UR UR5, R8 ;  /* 0x00000000080592ca */ /* 0x000fe200000e0000 */
[----:B------:R-:W-:Y:S01]  /*4e60*/  VOTEU.ALL UP0, P1 ;  /* 0x0000000000ff7886 */ /* 0x000fe20000800000 */
[----:B------:R-:W-:Y:S01]  /*4e70*/  @!P1 R2UR UR4, R6 ;  /* 0x00000000060492ca */ /* 0x000fe200000e0000 */
[----:B--2---:R-:W-:Y:S01]  /*4e80*/  @!P1 IMAD.MOV.U32 R0, RZ, RZ, 0x1000 ;  /* 0x00001000ff009424 */ /* 0x004fe200078e00ff */
[----:B------:R-:W-:Y:S01]  /*4e90*/  UMOV UR6, 0x0 ;  /* 0x0000000000067882 */ /* 0x000fe20000000000 */
[----:B------:R-:W-:Y:S01]  /*4ea0*/  UMOV UR7, 0x10000000 ;  /* 0x1000000000077882 */ /* 0x000fe20000000000 */
[----:B------:R-:W-:Y:S01]  /*4eb0*/  @!UP0 UIADD3 UR32, UPT, UPT, UR21, 0x200, URZ ;  /* 0x0000020015208890 */ /* 0x000fe2000fffe0ff */
[----:B------:R-:W-:Y:S01]  /*4ec0*/  @!P1 IADD3 R8, P0, PT, R16, 0x580, RZ ;  /* 0x0000058010089810 */ /* 0x000fe20007f1e0ff */
[----:B------:R-:W-:Y:S04]  /*4ed0*/  VOTEU.ALL UP0, P1 ;  /* 0x0000000000ff7886 */ /* 0x000fe80000800000 */
[----:B------:R-:W-:Y:S02]  /*4ee0*/  @!P1 IMAD.X R6, RZ, RZ, R17, P0 ;  /* 0x000000ffff069224 */ /* 0x000fe400000e0611 */
[----:B------:R-:W-:Y:S02]  /*4ef0*/  IMAD.U32 R10, RZ, RZ, UR5 ;  /* 0x00000005ff0a7e24 */ /* 0x000fe4000f8e00ff */
[----:B------:R-:W-:Y:S03]  /*4f00*/  IMAD.U32 R11, RZ, RZ, UR4 ;  /* 0x00000004ff0b7e24 */ /* 0x000fe6000f8e00ff */
[----:B------:R-:W-:Y:S02]  /*4f10*/  @!P1 R2UR UR4, R10 ;  /* 0x000000000a0492ca */ /* 0x000fe400000e0000 */
[----:B------:R-:W-:Y:S11]  /*4f20*/  @!P1 R2UR UR5, R11 ;  /* 0x000000000b0592ca */ /* 0x000ff600000e0000 */
[----:B------:R-:W-:Y:S02]  /*4f30*/  @!UPT UIADD3 URZ, UPT, UPT, URZ, URZ, URZ ;  /* 0x000000fffffff290 */ /* 0x000fe4000fffe0ff */
[----:B------:R2:W-:Y:S01]  /*4f40*/  @!UP0 UTMALDG.3D [UR32], [UR4], desc[UR6] ;  /* 0x00000620040085b4 */ /* 0x0005e20008011000 */
[----:B------:R2:W-:Y:S01]  /*4f50*/  @!P1 SYNCS.ARRIVE.TRANS64.RED.A0TR RZ, [UR21+0xa0], R0 ;  /* 0x0000a000ffff99a7 */ /* 0x0005e20008300415 */
[----:B------:R-:W-:Y:S01]  /*4f60*/  SYNCS.ARRIVE.TRANS64.RED.A1T0 RZ, [UR40], RZ ;  /* 0x000000ffffff79a7 */ /* 0x000fe20008100428 */
[----:B------:R-:W3:Y:S02]  /*4f70*/  SYNCS.PHASECHK.TRANS64.TRYWAIT P2, [UR21+0xc8], R9 ;  /* 0x0000c809ff0075a7 */ /* 0x000ee40008041115 */
[----:B--23--:R-:W-:Y:S05]  /*4f80*/  @!P2 BRA `(.L_x_89) ;  /* 0x0000005400b4a947 */ /* 0x00cfea0003800000 */
.L_x_183:
        /* <DEDUP_REMOVED lines=8> */
[----:B------:R-:W-:Y:S01]  /*5010*/  @!UP0 UIADD3 UR24, UPT, UPT, UR21, 0x1200, URZ ;  /* 0x0000120015188890 */ /* 0x000fe2000fffe0ff */
[----:B------:R-:W-:Y:S01]  /*5020*/  VOTEU.ALL UP0, P1 ;  /* 0x0000000000ff7886 */ /* 0x000fe20000800000 */
[----:B------:R-:W-:Y:S01]  /*5030*/  UMOV UR27, UR35 ;  /* 0x00000023001b7c82 */ /* 0x000fe20008000000 */
[----:B------:R-:W-:Y:S02]  /*5040*/  UMOV UR28, UR36 ;  /* 0x00000024001c7c82 */ /* 0x000fe40008000000 */
[----:B------:R-:W-:Y:S02]  /*5050*/  IMAD.U32 R10, RZ, RZ, UR5 ;  /* 0x00000005ff0a7e24 */ /* 0x000fe4000f8e00ff */
[----:B------:R-:W-:Y:S02]  /*5060*/  IMAD.U32 R11, RZ, RZ, UR4 ;  /* 0x00000004ff0b7e24 */ /* 0x000fe4000f8e00ff */
[----:B------:R-:W-:Y:S01]  /*5070*/  @!P1 IMAD.X R6, RZ, RZ, R17, P0 ;  /* 0x000000ffff069224 */ /* 0x000fe200000e0611 */
        /* <DEDUP_REMOVED lines=8> */
.L_x_185:
[----:B------:R-:W-:Y:S01]  /*5100*/  @!P1 R2UR UR5, R8 ;  /* 0x00000000080592ca */ /* 0x000fe200000e0000 */
[----:B------:R-:W-:Y:S01]  /*5110*/  VOTEU.ALL UP0, P1 ;  /* 0x0000000000ff7886 */ /* 0x000fe20000800000 */
[----:B------:R-:W-:Y:S01]  /*5120*/  @!P1 R2UR UR4, R6 ;  /* 0x00000000060492ca */ /* 0x000fe200000e0000 */
[----:B--2---:R-:W-:Y:S01]  /*5130*/  @!P1 IMAD.MOV.U32 R0, RZ, RZ, 0x1000 ;  /* 0x00001000ff009424 */ /* 0x004fe200078e00ff */
[----:B------:R-:W-:Y:S01]  /*5140*/  UMOV UR6, 0x0 ;  /* 0x0000000000067882 */ /* 0x000fe20000000000 */
[----:B------:R-:W-:Y:S01]  /*5150*/  UMOV UR7, 0x10000000 ;  /* 0x1000000000077882 */ /* 0x000fe20000000000 */
[----:B------:R-:W-:Y:S01]  /*5160*/  @!UP0 UIADD3 UR18, UPT, UPT, UR34, 0x80, URZ ;  /* 0x0000008022128890 */ /* 0x000fe2000fffe0ff */
[----:B------:R-:W-:Y:S01]  /*5170*/  VIADD R14, R14, 0x1 ;  /* 0x000000010e0e7836 */ /* 0x000fe20000000000 */
[----:B------:R-:W-:Y:S01]  /*5180*/  @!UP0 UIADD3 UR16, UPT, UPT, UR21, 0x2200, URZ ;  /* 0x0000220015108890 */ /* 0x000fe2000fffe0ff */
[----:B------:R-:W-:Y:S01]  /*5190*/  VOTEU.ALL UP0, P1 ;  /* 0x0000000000ff7886 */ /* 0x000fe20000800000 */
[----:B------:R-:W-:Y:S01]  /*51a0*/  UMOV UR19, UR35 ;  /* 0x0000002300137c82 */ /* 0x000fe20008000000 */
[----:B------:R-:W-:Y:S02]  /*51b0*/  UMOV UR20, UR36 ;  /* 0x0000002400147c82 */ /* 0x000fe40008000000 */
        /* <DEDUP_REMOVED lines=10> */
.L_x_187:
[----:B------:R-:W-:Y:S01]  /*5260*/  @!P1 IADD3 R6, P0, PT, R16, 0x580, RZ ;  /* 0x0000058010069810 */ /* 0x000fe20007f1e0ff */
[----:B------:R-:W-:Y:S01]  /*5270*/  VOTEU.ALL UP0, P1 ;  /* 0x0000000000ff7886 */ /* 0x000fe20000800000 */
[----:B------:R-:W-:Y:S01]  /*5280*/  UMOV UR6, 0x0 ;  /* 0x0000000000067882 */ /* 0x000fe20000000000 */
[----:B------:R-:W-:Y:S01]  /*5290*/  UMOV UR7, 0x10000000 ;  /* 0x1000000000077882 */ /* 0x000fe20000000000 */
[----:B------:R-:W-:Y:S01]  /*52a0*/  @!P1 R2UR UR5, R6 ;  /* 0x00000000060592ca */ /* 0x000fe200000e0000 */
[----:B--2---:R-:W-:Y:S01]  /*52b0*/  @!P1 IMAD.X R0, RZ, RZ, R17, P0 ;  /* 0x000000ffff009224 */ /* 0x004fe200000e0611 */
[----:B------:R-:W-:Y:S01]  /*52c0*/  @!UP0 UIADD3 UR10, UPT, UPT, UR34, 0xc0, URZ ;  /* 0x000000c0220a8890 */ /* 0x000fe2000fffe0ff */
[----:B------:R-:W-:Y:S01]  /*52d0*/  R2UR UR16, R87 ;  /* 0x00000000571072ca */ /* 0x000fe200000e0000 */
[----:B------:R-:W-:Y:S01]  /*52e0*/  @!UP0 UIADD3 UR8, UPT, UPT, UR21, 0x3200, URZ ;  /* 0x0000320015088890 */ /* 0x000fe2000fffe0ff */
[----:B------:R-:W-:Y:S01]  /*52f0*/  ISETP.NE.AND P0, PT, R14, 0x2, PT ;  /* 0x000000020e00780c */ /* 0x000fe20003f05270 */
[----:B------:R-:W-:Y:S01]  /*5300*/  @!UP0 UIADD3 UR9, UPT, UPT, UR21, 0xb8, URZ ;  /* 0x000000b815098890 */ /* 0x000fe2000fffe0ff */
[----:B------:R-:W-:Y:S01]  /*5310*/  @!P1 R2UR UR4, R0 ;  /* 0x00000000000492ca */ /* 0x000fe200000e0000 */
[----:B------:R-:W-:Y:S01]  /*5320*/  VOTEU.ALL UP0, P1 ;  /* 0x0000000000ff7886 */ /* 0x000fe20000800000 */
[----:B------:R-:W-:Y:S01]  /*5330*/  UMOV UR11, UR35 ;  /* 0x00000023000b7c82 */ /* 0x000fe20008000000 */
[----:B------:R-:W-:Y:S01]  /*5340*/  UMOV UR12, UR36 ;  /* 0x00000024000c7c82 */ /* 0x000fe20008000000 */
[----:B------:R-:W-:Y:S01]  /*5350*/  SEL R0, RZ, 0x1, P0 ;  /* 0x00000001ff007807 */ /* 0x000fe20000000000 */
[----:B------:R-:W-:Y:S01]  /*5360*/  UPLOP3.LUT UP3, UPT, UPT, UPT, UPT, 0x80, 0x8 ;  /* 0x000000000008789c */ /* 0x000fe20003f6f070 */
[----:B------:R-:W-:Y:S01]  /*5370*/  IMAD.U32 R8, RZ, RZ, UR5 ;  /* 0x00000005ff087e24 */ /* 0x000fe2000f8e00ff */
[----:B------:R-:W-:Y:S01]  /*5380*/  LOP3.LUT R15, R15, 0x1, RZ, 0x3c, !PT ;  /* 0x000000010f0f7812 */ /* 0x000fe200078e3cff */
[----:B------:R-:W-:Y:S01]  /*5390*/  UMOV UR36, UR29 ;  /* 0x0000001d00247c82 */ /* 0x000fe20008000000 */
[----:B------:R-:W-:Y:S01]  /*53a0*/  LOP3.LUT R13, R13, R0, RZ, 0x3c, !PT ;  /* 0x000000000d0d7212 */ /* 0x000fe200078e3cff */
[----:B------:R-:W-:Y:S01]  /*53b0*/  UIADD3 UR20, UPT, UPT, UR13, UR16, URZ ;  /* 0x000000100d147290 */ /* 0x000fe2000fffe0ff */
[----:B------:R-:W-:Y:S01]  /*53c0*/  SEL R14, R14, RZ, P0 ;  /* 0x000000ff0e0e7207 */ /* 0x000fe20000000000 */
[----:B------:R-:W-:Y:S01]  /*53d0*/  UIADD3 UR16, UPT, UPT, UR14, UR59, URZ ;  /* 0x0000003b0e107290 */ /* 0x000fe2000fffe0ff */
[----:B------:R-:W-:Y:S01]  /*53e0*/  IMAD.U32 R9, RZ, RZ, UR4 ;  /* 0x00000004ff097e24 */ /* 0x000fe2000f8e00ff */
[----:B------:R-:W-:Y:S04]  /*53f0*/  @!P1 R2UR UR4, R8 ;  /* 0x00000000080492ca */ /* 0x000fe800000e0000 */
[----:B------:R-:W-:Y:S11]  /*5400*/  @!P1 R2UR UR5, R9 ;  /* 0x00000000090592ca */ /* 0x000ff600000e0000 */
[----:B------:R-:W-:Y:S02]  /*5410*/  @!UPT UIADD3 URZ, UPT, UPT, URZ, URZ, URZ ;  /* 0x000000fffffff290 */ /* 0x000fe4000fffe0ff */
[----:B------:R2:W-:Y:S01]  /*5420*/  @!UP0 UTMALDG.3D [UR8], [UR4], desc[UR6] ;  /* 0x00000608040085b4 */ /* 0x0005e20008011000 */
[----:B------:R2:W-:Y:S01]  /*5430*/  @!P1 SYNCS.ARRIVE.TRANS64.RED.A0TR RZ, [UR21+0xb8], R7 ;  /* 0x0000b807ffff99a7 */ /* 0x0005e20008300415 */
[----:B------:R-:W-:Y:S01]  /*5440*/  SYNCS.ARRIVE.TRANS64.RED.A1T0 RZ, [UR37], RZ ;  /* 0x000000ffffff79a7 */ /* 0x000fe20008100425 */
[----:B------:R-:W-:Y:S05]  /*5450*/  BRA.U UP1, `(.L_x_92) ;  /* 0xfffffff101747547 */ /* 0x000fea000b83ffff */
[----:B------:R-:W-:-:S04]  /*5460*/  SHF.L.U32 R3, R15, 0x1f, RZ ;  /* 0x0000001f0f037819 */ /* 0x000fc800000006ff */
[----:B------:R-:W3:Y:S02]  /*5470*/  SYNCS.PHASECHK.TRANS64.TRYWAIT P0, [UR21+0xc0], R3 ;  /* 0x0000c003ff0075a7 */ /* 0x000ee40008001115 */
[----:B---3--:R-:W-:Y:S05]  /*5480*/  @!P0 BRA `(.L_x_93) ;  /* 0x0000005000bc8947 */ /* 0x008fea0003800000 */
.L_x_189:
[----:B------:R-:W4:Y:S02]  /*5490*/  SYNCS.PHASECHK.TRANS64.TRYWAIT P0, [UR21+0xc8], R3 ;  /* 0x0000c803ff0075a7 */ /* 0x000f240008001115 */
[----:B----4-:R-:W-:Y:S05]  /*54a0*/  @!P0 BRA `(.L_x_94) ;  /* 0x0000005000cc8947 */ /* 0x010fea0003800000 */
.L_x_191:
[----:B------:R-:W4:Y:S02]  /*54b0*/  SYNCS.PHASECHK.TRANS64.TRYWAIT P0, [UR21+0xd0], R3 ;  /* 0x0000d003ff0075a7 */ /* 0x000f240008001115 */
[----:B----4-:R-:W-:Y:S05]  /*54c0*/  @!P0 BRA `(.L_x_95) ;  /* 0x0000005000dc8947 */ /* 0x010fea0003800000 */
.L_x_193:
[----:B---3--:R-:W-:-:S07]  /*54d0*/  MOV R0, UR21 ;  /* 0x0000001500007c02 */ /* 0x008fce0008000f00 */
.L_x_96:
[----:B---3--:R-:W-:-:S04]  /*54e0*/  SHF.L.U32 R3, R15, 0x1f, RZ ;  /* 0x0000001f0f037819 */ /* 0x008fc800000006ff */
[----:B------:R3:W4:Y:S03]  /*54f0*/  SYNCS.PHASECHK.TRANS64.TRYWAIT P0, [R0+URZ+0xd8], R3 ;  /* 0x0000d803000075a7 */ /* 0x00072600080011ff */
[----:B----4-:R-:W-:Y:S05]  /*5500*/  @!P0 NANOSLEEP.SYNCS 0x989680 ;  /* 0x009896800000895d */ /* 0x010fea0003900000 */
[----:B------:R-:W4:Y:S02]  /*5510*/  @!P0 SYNCS.PHASECHK.TRANS64 P0, [R0+URZ+0xd8], R3 ;  /* 0x0000d803000085a7 */ /* 0x000f2400080010ff */
[----:B-12-4-:R-:W-:Y:S05]  /*5520*/  @P0 EXIT ;  /* 0x000000000000094d */ /* 0x016fea0003800000 */
[----:B------:R-:W-:Y:S05]  /*5530*/  BRA `(.L_x_96) ;  /* 0xfffffffc00e87947 */ /* 0x000fea000383ffff */
.L_x_81:
[----:B------:R-:W-:-:S06]  /*5540*/  UISETP.GE.AND UP0, UPT, UR17, 0x4, UPT ;  /* 0x000000041100788c */ /* 0x000fcc000bf06270 */
[----:B------:R-:W-:-:S13]  /*5550*/  PLOP3.LUT P0, PT, PT, PT, UP0, 0x80, 0x8 ;  /* 0x000000000008781c */ /* 0x000fda0003f0f008 */
[----:B-1----:R-:W-:Y:S05]  /*5560*/  @!P0 EXIT ;  /* 0x000000000000894d */ /* 0x002fea0003800000 */
[----:B------:R-:W1:Y:S08]  /*5570*/  S2UR UR4, SR_CgaCtaId ;  /* 0x00000000000479c3 */ /* 0x000e700000008800 */
[----:B------:R-:W-:Y:S01]  /*5580*/  BAR.SYNC.DEFER_BLOCKING 0x6, 0xa0 ;  /* 0x0182800000007b1d */ /* 0x000fe20000010000 */
[C---:B------:R-:W-:Y:S01]  /*5590*/  IMAD.SHL.U32 R7, R95.reuse, 0x40, RZ ;  /* 0x000000405f077824 */ /* 0x040fe200078e00ff */
[C---:B------:R-:W-:Y:S01]  /*55a0*/  LOP3.LUT R97, R95.reuse, 0x60, RZ, 0xc0, !PT ;  /* 0x000000605f617812 */ /* 0x040fe200078ec0ff */
[----:B------:R-:W-:-:S02]  /*55b0*/  IMAD.SHL.U32 R4, R95, 0x20, RZ ;  /* 0x000000205f047824 */ /* 0x000fc400078e00ff */
[----:B------:R-:W-:Y:S02]  /*55c0*/  HFMA2 R36, -RZ, RZ, 0, 0 ;  /* 0x00000000ff247431 */ /* 0x000fe400000001ff */
[----:B------:R-:W-:Y:S01]  /*55d0*/  IMAD.SHL.U32 R6, R95, 0x2, RZ ;  /* 0x000000025f067824 */ /* 0x000fe200078e00ff */
[----:B------:R-:W-:Y:S01]  /*55e0*/  UMOV UR44, 0x400 ;  /* 0x00000400002c7882 */ /* 0x000fe20000000000 */
[----:B------:R-:W2:Y:S01]  /*55f0*/  LDC.64 R82, c[0x0][0x8b0] ;  /* 0x00022c00ff527b82 */ /* 0x000ea20000000a00 */
[----:B------:R-:W-:Y:S01]  /*5600*/  LOP3.LUT R5, R7, 0x180, RZ, 0xc0, !PT ;  /* 0x0000018007057812 */ /* 0x000fe200078ec0ff */
[----:B------:R-:W-:Y:S01]  /*5610*/  IMAD.U32 R37, R95, 0x10000, RZ ;  /* 0x000100005f257824 */ /* 0x000fe200078e00ff */
[----:B------:R-:W-:Y:S01]  /*5620*/  LOP3.LUT R4, R4, 0xc00, RZ, 0xc0, !PT ;  /* 0x00000c0004047812 */ /* 0x000fe200078ec0ff */
[----:B------:R-:W-:Y:S01]  /*5630*/  IMAD.MOV.U32 R94, RZ, RZ, RZ ;  /* 0x000000ffff5e7224 */ /* 0x000fe200078e00ff */
[----:B------:R-:W-:Y:S01]  /*5640*/  LOP3.LUT R6, R5, 0x20, R6, 0xf8, !PT ;  /* 0x0000002005067812 */ /* 0x000fe200078ef806 */
[----:B------:R-:W-:Y:S01]  /*5650*/  IMAD.SHL.U32 R5, R95, 0x8, RZ ;  /* 0x000000085f057824 */ /* 0x000fe200078e00ff */
[----:B------:R-:W-:Y:S01]  /*5660*/  LOP3.LUT R4, R4, 0x40, R7, 0xf8, !PT ;  /* 0x0000004004047812 */ /* 0x000fe200078ef807 */
[----:B------:R-:W3:Y:S01]  /*5670*/  LDC.64 R80, c[0x0][0x8a8] ;  /* 0x00022a00ff507b82 */ /* 0x000ee20000000a00 */
[----:B------:R-:W-:Y:S01]  /*5680*/  LOP3.LUT R37, R37, 0x600000, RZ, 0xc0, !PT ;  /* 0x0060000025257812 */ /* 0x000fe200078ec0ff */
[----:B------:R-:W-:Y:S01]  /*5690*/  IMAD.MOV.U32 R89, RZ, RZ, RZ ;  /* 0x000000ffff597224 */ /* 0x000fe200078e00ff */
[----:B------:R-:W-:-:S02]  /*56a0*/  LOP3.LUT R95, R95, 0x2, RZ, 0xc0, !PT ;  /* 0x000000025f5f7812 */ /* 0x000fc400078ec0ff */
[----:B------:R-:W-:Y:S02]  /*56b0*/  CS2R R92, SRZ ;  /* 0x00000000005c7805 */ /* 0x000fe4000001ff00 */
[----:B------:R-:W-:Y:S01]  /*56c0*/  LOP3.LUT R5, R6, 0x30, R5, 0x78, !PT ;  /* 0x0000003006057812 */ /* 0x000fe200078e7805 */
[----:B------:R-:W4:Y:S01]  /*56d0*/  LDCU UR57, c[0x0][0x370] ;  /* 0x00006e00ff3977ac */ /* 0x000f220008000800 */
[----:B------:R-:W-:Y:S01]  /*56e0*/  LOP3.LUT R4, R4, 0x200, R7, 0xf8, !PT ;  /* 0x0000020004047812 */ /* 0x000fe200078ef807 */
[----:B------:R-:W-:Y:S01]  /*56f0*/  IMAD.MOV R90, RZ, RZ, -R95 ;  /* 0x000000ffff5a7224 */ /* 0x000fe200078e0a5f */
[----:B------:R-:W-:Y:S01]  /*5700*/  MOV R91, RZ ;  /* 0x000000ff005b7202 */ /* 0x000fe20000000f00 */
[----:B-1----:R-:W-:Y:S01]  /*5710*/  ULEA UR44, UR4, UR44, 0x18 ;  /* 0x0000002c042c7291 */ /* 0x002fe2000f8ec0ff */
[----:B------:R-:W-:Y:S01]  /*5720*/  LOP3.LUT R84, R4, R5, RZ, 0xfc, !PT ;  /* 0x0000000504547212 */ /* 0x000fe200078efcff */
[----:B------:R-:W1:Y:S02]  /*5730*/  LDCU.64 UR62, c[0x0][0x348] ;  /* 0x00006900ff3e77ac */ /* 0x000e640008000a00 */
[----:B------:R-:W-:-:S02]  /*5740*/  UIADD3 UR4, UPT, UPT, UR44, 0x4200, URZ ;  /* 0x000042002c047890 */ /* 0x000fc4000fffe0ff */
[----:B------:R-:W-:-:S03]  /*5750*/  UIADD3 UR5, UPT, UPT, UR44, 0x200, URZ ;  /* 0x000002002c057890 */ /* 0x000fc6000fffe0ff */
[----:B------:R-:W4:Y:S01]  /*5760*/  LDS R0, [UR44+0x1a0] ;  /* 0x0001a02cff007984 */ /* 0x000f220008000800 */
[----:B------:R-:W1:Y:S01]  /*5770*/  LDCU UR43, c[0x0][0xb0c] ;  /* 0x00016180ff2b77ac */ /* 0x000e620008000800 */
[----:B------:R-:W-:Y:S02]  /*5780*/  IMAD.U32 R96, RZ, RZ, UR4 ;  /* 0x00000004ff607e24 */ /* 0x000fe4000f8e00ff */
[----:B------:R-:W-:Y:S01]  /*5790*/  IMAD.U32 R98, RZ, RZ, UR5 ;  /* 0x00000005ff627e24 */ /* 0x000fe2000f8e00ff */
[----:B------:R-:W1:Y:S01]  /*57a0*/  LDCU UR39, c[0x0][0xb30] ;  /* 0x00016600ff2777ac */ /* 0x000e620008000800 */
[----:B------:R-:W1:Y:S01]  /*57b0*/  LDCU.64 UR46, c[0x0][0x888] ;  /* 0x00011100ff2e77ac */ /* 0x000e620008000a00 */
[----:B------:R-:W1:Y:S01]  /*57c0*/  LDCU.64 UR40, c[0x0][0xb28] ;  /* 0x00016500ff2877ac */ /* 0x000e620008000a00 */
[----:B------:R-:W1:Y:S01]  /*57d0*/  LDCU.64 UR60, c[0x0][0x890] ;  /* 0x00011200ff3c77ac */ /* 0x000e620008000a00 */
[----:B------:R-:W1:Y:S01]  /*57e0*/  LDCU.128 UR52, c[0x0][0xb10] ;  /* 0x00016200ff3477ac */ /* 0x000e620008000c00 */
[----:B------:R-:W1:Y:S02]  /*57f0*/  LDCU UR56, c[0x0][0x374] ;  /* 0x00006e80ff3877ac */ /* 0x000e640008000800 */
[----:B-1234-:R-:W-:-:S07]  /*5800*/  IMAD.IADD R37, R0, 0x1, R37 ;  /* 0x0000000100257824 */ /* 0x01efce00078e0225 */
.L_x_138:
[C---:B------:R-:W-:Y:S02]  /*5810*/  LEA R3, R89.reuse, UR44, 0x3 ;  /* 0x0000002c59037c11 */ /* 0x040fe4000f8e18ff */
[----:B------:R-:W-:Y:S02]  /*5820*/  SHF.L.U32 R0, R92, 0x1f, RZ ;  /* 0x0000001f5c007819 */ /* 0x000fe400000006ff */
[----:B------:R-:W-:Y:S02]  /*5830*/  LEA R5, R89, UR44, 0x4 ;  /* 0x0000002c59057c11 */ /* 0x000fe4000f8e20ff */
[----:B-1----:R-:W1:Y:S02]  /*5840*/  SYNCS.PHASECHK.TRANS64.TRYWAIT P0, [R3+URZ+0xf0], R0 ;  /* 0x0000f000030075a7 */ /* 0x002e6400080011ff */
[----:B-1----:R-:W-:Y:S05]  /*5850*/  @!P0 BRA `(.L_x_97) ;  /* 0x0000005000108947 */ /* 0x002fea0003800000 */
.L_x_194:
        /* <DEDUP_REMOVED lines=11> */
[----:B------:R-:W-:Y:S01]  /*5910*/  PLOP3.LUT P0, PT, PT, PT, UP1, 0x80, 0x8 ;  /* 0x000000000008781c */ /* 0x000fe20003f0f018 */
[----:B------:R-:W-:Y:S11]  /*5920*/  UP2UR UR45, UPR, URZ, 0x2 ;  /* 0x00000002ff2d7883 */ /* 0x000ff60008000000 */
[----:B------:R-:W-:Y:S01]  /*5930*/  @!UPT UIADD3 URZ, UPT, UPT, URZ, URZ, URZ ;  /* 0x000000fffffff290 */ /* 0x000fe2000fffe0ff */
[----:B-1----:R-:W-:Y:S02]  /*5940*/  @P0 SHF.R.U32.HI R0, RZ, 0x10, R5 ;  /* 0x00000010ff000819 */ /* 0x002fe40000011605 */
        /* <DEDUP_REMOVED lines=12> */
[----:B------:R-:W2:Y:S01]  /*5a10*/  LDCU UR12, c[0x0][0xb20] ;  /* 0x00016400ff0c77ac */ /* 0x000ea20008000800 */
[----:B------:R-:W-:Y:S02]  /*5a20*/  UIMAD.WIDE.U32 UR4, UR56, UR55, URZ ;  /* 0x00000037380472a5 */ /* 0x000fe4000f8e00ff */
[----:B------:R-:W-:Y:S02]  /*5a30*/  UIMAD.WIDE.U32 UR6, UR57, UR52, URZ ;  /* 0x00000034390672a5 */ /* 0x000fe4000f8e00ff */
[----:B------:R-:W-:Y:S02]  /*5a40*/  UISETP.NE.AND UP0, UPT, UR54, 0x1, UPT ;  /* 0x000000013600788c */ /* 0x000fe4000bf05270 */
[----:B------:R-:W-:Y:S02]  /*5a50*/  UIMAD.WIDE.U32 UR8, UR37, UR55, URZ ;  /* 0x00000037250872a5 */ /* 0x000fe4000f8e00ff */
[----:B------:R-:W-:Y:S02]  /*5a60*/  UIMAD.WIDE.U32 UR10, UR38, UR52, URZ ;  /* 0x00000034260a72a5 */ /* 0x000fe4000f8e00ff */
[----:B------:R-:W-:Y:S02]  /*5a70*/  UISETP.NE.AND UP1, UPT, UR43, 0x1, UPT ;  /* 0x000000012b00788c */ /* 0x000fe4000bf25270 */
[----:B------:R-:W-:Y:S01]  /*5a80*/  UISETP.NE.AND UP2, UPT, UR42, 0x1, UPT ;  /* 0x000000012a00788c */ /* 0x000fe2000bf45270 */
[----:B------:R-:W-:Y:S02]  /*5a90*/  UMOV UR4, UR5 ;  /* 0x0000000500047c82 */ /* 0x000fe40008000000 */
[----:B--2---:R-:W-:Y:S03]  /*5aa0*/  USHF.R.U32.HI UR5, URZ, UR12, UR4 ;  /* 0x0000000cff057299 */ /* 0x004fe60008011604 */
[----:B------:R-:W-:Y:S02]  /*5ab0*/  UMOV UR4, UR7 ;  /* 0x0000000700047c82 */ /* 0x000fe40008000000 */
[----:B------:R-:W-:Y:S02]  /*5ac0*/  USHF.R.U32.HI UR7, URZ, UR53, UR4 ;  /* 0x00000035ff077299 */ /* 0x000fe40008011604 */
[----:B------:R-:W-:Y:S02]  /*5ad0*/  USEL UR4, UR56, UR5, !UP0 ;  /* 0x0000000538047287 */ /* 0x000fe4000c000000 */
[----:B------:R-:W-:Y:S01]  /*5ae0*/  USEL UR7, UR57, UR7, !UP1 ;  /* 0x0000000739077287 */ /* 0x000fe2000c800000 */
[----:B------:R-:W-:Y:S01]  /*5af0*/  UMOV UR5, UR9 ;  /* 0x0000000900057c82 */ /* 0x000fe20008000000 */
[----:B------:R-:W-:Y:S02]  /*5b00*/  UIMAD.WIDE.U32 UR8, UR4, UR40, URZ ;  /* 0x00000028040872a5 */ /* 0x000fe4000f8e00ff */
[----:B------:R-:W-:Y:S03]  /*5b10*/  USHF.R.U32.HI UR6, URZ, UR12, UR5 ;  /* 0x0000000cff067299 */ /* 0x000fe60008011605 */
[----:B------:R-:W-:Y:S01]  /*5b20*/  UMOV UR5, UR11 ;  /* 0x0000000b00057c82 */ /* 0x000fe20008000000 */
[----:B------:R-:W-:Y:S02]  /*5b30*/  UIMAD.WIDE.U32 UR10, UR7, UR40, URZ ;  /* 0x00000028070a72a5 */ /* 0x000fe4000f8e00ff */
[----:B------:R-:W-:Y:S02]  /*5b40*/  USHF.R.U32.HI UR12, URZ, UR53, UR5 ;  /* 0x00000035ff0c7299 */ /* 0x000fe40008011605 */
[----:B------:R-:W-:Y:S01]  /*5b50*/  USEL UR6, UR37, UR6, !UP0 ;  /* 0x0000000625067287 */ /* 0x000fe2000c000000 */
[----:B------:R-:W-:Y:S02]  /*5b60*/  UMOV UR5, UR9 ;  /* 0x0000000900057c82 */ /* 0x000fe40008000000 */
[----:B------:R-:W-:Y:S01]  /*5b70*/  UMOV UR10, UR11 ;  /* 0x0000000b000a7c82 */ /* 0x000fe20008000000 */
[----:B------:R-:W-:Y:S02]  /*5b80*/  @UP2 USHF.R.U32.HI UR4, URZ, UR41, UR5 ;  /* 0x00000029ff042299 */ /* 0x000fe40008011605 */
[----:B------:R-:W-:Y:S02]  /*5b90*/  @UP2 USHF.R.U32.HI UR7, URZ, UR41, UR10 ;  /* 0x00000029ff072299 */ /* 0x000fe4000801160a */
[----:B------:R-:W-:Y:S02]  /*5ba0*/  UIMAD UR4, UR42, UR4, URZ ;  /* 0x000000042a0472a4 */ /* 0x000fe4000f8e02ff */
        /* <DEDUP_REMOVED lines=8> */
[----:B------:R-:W-:Y:S02]  /*5c30*/  USEL UR11, UR6, UR4, !UP2 ;  /* 0x00000004060b7287 */ /* 0x000fe4000d000000 */
[----:B------:R-:W-:Y:S02]  /*5c40*/  UIADD3 UR8, UPT, UPT, -UR5, URZ, URZ ;  /* 0x000000ff05087290 */ /* 0x000fe4000fffe1ff */
[----:B------:R-:W-:Y:S01]  /*5c50*/  UIADD3 UR10, UPT, UPT, -UR11, URZ, URZ ;  /* 0x000000ff0b0a7290 */ /* 0x000fe2000fffe1ff */
[----:B------:R-:W-:Y:S01]  /*5c60*/  @!UP0 UMOV UR4, UR9 ;  /* 0x0000000900048c82 */ /* 0x000fe20008000000 */
[----:B------:R-:W-:Y:S02]  /*5c70*/  UIADD3 UR9, UPT, UPT, -UR6, URZ, URZ ;  /* 0x000000ff06097290 */ /* 0x000fe4000fffe1ff */
[----:B------:R-:W-:Y:S02]  /*5c80*/  @!UP0 USHF.R.U32.HI UR4, URZ, UR41, UR4 ;  /* 0x00000029ff048299 */ /* 0x000fe40008011604 */
[----:B------:R-:W-:Y:S02]  /*5c90*/  UIMAD UR10, UR42, UR10, UR6 ;  /* 0x0000000a2a0a72a4 */ /* 0x000fe4000f8e0206 */
[----:B------:R-:W-:Y:S04]  /*5ca0*/  @!UP0 USEL UR4, UR5, UR4, !UP2 ;  /* 0x0000000405048287 */ /* 0x000fe8000d000000 */
[----:B------:R-:W-:Y:S02]  /*5cb0*/  @!UP0 UIMAD UR10, UR7, UR10, UR4 ;  /* 0x0000000a070a82a4 */ /* 0x000fe4000f8e0204 */
[----:B------:R-:W-:Y:S02]  /*5cc0*/  @!UP0 UIADD3 UR11, UPT, UPT, UR11, -UR4, URZ ;  /* 0x800000040b0b8290 */ /* 0x000fe4000fffe0ff */
[----:B------:R-:W-:Y:S02]  /*5cd0*/  UIMAD UR7, UR43, UR8, UR38 ;  /* 0x000000082b0772a4 */ /* 0x000fe4000f8e0226 */
[----:B------:R-:W-:Y:S02]  /*5ce0*/  @!UP0 UIMAD UR6, UR11, UR42, UR5 ;  /* 0x0000002a0b0682a4 */ /* 0x000fe4000f8e0205 */
[----:B------:R-:W-:Y:S01]  /*5cf0*/  UIMAD UR4, UR54, UR9, UR37 ;  /* 0x00000009360472a4 */ /* 0x000fe2000f8e0225 */
[----:B------:R-:W-:Y:S02]  /*5d00*/  @!UP0 UMOV UR5, UR10 ;  /* 0x0000000a00058c82 */ /* 0x000fe40008000000 */
[----:B------:R-:W-:Y:S02]  /*5d10*/  UIMAD UR38, UR5, UR43, UR7 ;  /* 0x0000002b052672a4 */ /* 0x000fe4000f8e0207 */
[----:B------:R-:W-:Y:S11]  /*5d20*/  UIMAD UR37, UR6, UR54, UR4 ;  /* 0x00000036062572a4 */ /* 0x000ff6000f8e0204 */
[----:B------:R-:W-:Y:S01]  /*5d30*/  @!UPT UIADD3 URZ, UPT, UPT, URZ, URZ, URZ ;  /* 0x000000fffffff290 */ /* 0x000fe2000fffe0ff */
.L_x_98:
[----:B------:R-:W-:Y:S01]  /*5d40*/  UISETP.NE.AND UP0, UPT, UR39, 0x1, UPT ;  /* 0x000000012700788c */ /* 0x000fe2000bf05270 */
[----:B------:R-:W-:Y:S01]  /*5d50*/  IADD3 R89, PT, PT, R89, 0x1, RZ ;  /* 0x0000000159597810 */ /* 0x000fe20007ffe0ff */
[----:B------:R-:W-:Y:S02]  /*5d60*/  UIADD3 UR11, UPT, UPT, UR44, 0x200, URZ ;  /* 0x000002002c0b7890 */ /* 0x000fe4000fffe0ff */
[----:B------:R-:W-:Y:S02]  /*5d70*/  USHF.L.U32 UR50, UR16, 0x6, URZ ;  /* 0x0000000610327899 */ /* 0x000fe400080006ff */
[----:B------:R-:W-:Y:S05]  /*5d80*/  USHF.L.U32 UR49, UR20, 0x8, URZ ;  /* 0x0000000814317899 */ /* 0x000fea00080006ff */
[----:B------:R-:W2:Y:S01]  /*5d90*/  @!UP0 LDCU.128 UR12, c[0x0][0xb10] ;  /* 0x00016200ff0c87ac */ /* 0x000ea20008000c00 */
[----:B------:R-:W3:Y:S01]  /*5da0*/  @!UP0 LDCU UR5, c[0x0][0xb0c] ;  /* 0x00016180ff0587ac */ /* 0x000ee20008000800 */
[----:B------:R-:W4:Y:S01]  /*5db0*/  @!UP0 LDCU UR10, c[0x0][0xb20] ;  /* 0x00016400ff0a87ac */ /* 0x000f220008000800 */
[----:B--2---:R-:W-:Y:S02]  /*5dc0*/  UIMAD.WIDE.U32 UR8, UR38, UR12, URZ ;  /* 0x0000000c260872a5 */ /* 0x004fe4000f8e00ff */
[----:B------:R-:W-:Y:S02]  /*5dd0*/  UIMAD.WIDE.U32 UR6, UR37, UR15, URZ ;  /* 0x0000000f250672a5 */ /* 0x000fe4000f8e00ff */
[----:B------:R-:W-:Y:S03]  /*5de0*/  @!UP0 UISETP.NE.AND UP1, UPT, UR14, 0x1, UPT ;  /* 0x000000010e00888c */ /* 0x000fe6000bf25270 */
[----:B------:R-:W-:Y:S01]  /*5df0*/  @!UP0 UMOV UR4, UR9 ;  /* 0x0000000900048c82 */ /* 0x000fe20008000000 */
[----:B---3--:R-:W-:Y:S02]  /*5e00*/  @!UP0 UISETP.NE.AND UP2, UPT, UR5, 0x1, UPT ;  /* 0x000000010500888c */ /* 0x008fe4000bf45270 */
[----:B------:R-:W-:Y:S01]  /*5e10*/  @!UP0 USHF.R.U32.HI UR4, URZ, UR13, UR4 ;  /* 0x0000000dff048299 */ /* 0x000fe20008011604 */
[----:B------:R-:W-:Y:S02]  /*5e20*/  @!UP0 UMOV UR6, UR7 ;  /* 0x0000000700068c82 */ /* 0x000fe40008000000 */
[----:B----4-:R-:W-:Y:S02]  /*5e30*/  @!UP0 USHF.R.U32.HI UR6, URZ, UR10, UR6 ;  /* 0x0000000aff068299 */ /* 0x010fe40008011606 */
[----:B------:R-:W-:Y:S02]  /*5e40*/  @!UP0 USEL UR7, UR38, UR4, !UP2 ;  /* 0x0000000426078287 */ /* 0x000fe4000d000000 */
[----:B------:R-:W-:Y:S04]  /*5e50*/  @!UP0 USEL UR6, UR37, UR6, !UP1 ;  /* 0x0000000625068287 */ /* 0x000fe8000c800000 */
[----:B------:R-:W-:Y:S02]  /*5e60*/  @!UP0 UIADD3 UR4, UPT, UPT, -UR7, UR6, URZ ;  /* 0x0000000607048290 */ /* 0x000fe4000fffe1ff */
[----:B------:R-:W-:Y:S02]  /*5e70*/  @!UP0 UIADD3 UR6, UPT, UPT, UR7, -UR6, URZ ;  /* 0x8000000607068290 */ /* 0x000fe4000fffe0ff */
[----:B------:R-:W-:Y:S02]  /*5e80*/  @!UP0 UIMAD UR38, UR4, UR5, UR38 ;  /* 0x00000005042682a4 */ /* 0x000fe4000f8e0226 */
[----:B------:R-:W-:Y:S02]  /*5e90*/  @!UP0 UIMAD UR37, UR6, UR14, UR37 ;  /* 0x0000000e062582a4 */ /* 0x000fe4000f8e0225 */
[----:B------:R-:W-:Y:S09]  /*5ea0*/  ULOP3.LUT UP0, URZ, UR11, 0x1b0, URZ, 0xc0, !UPT ;  /* 0x000001b00bff7892 */ /* 0x000ff2000f80c0ff */
[----:B------:R-:W-:Y:S05]  /*5eb0*/  BRA.U !UP0, `(.L_x_99) ;  /* 0x0000000108407547 */ /* 0x000fea000b800000 */
[----:B------:R-:W2:Y:S01]  /*5ec0*/  LDCU.64 UR8, c[0x4][0x88] ;  /* 0x01001100ff0877ac */ /* 0x000ea20008000a00 */
[----:B------:R-:W-:Y:S01]  /*5ed0*/  MOV R3, 0x0 ;  /* 0x0000000000037802 */ /* 0x000fe20000000f00 */
[----:B------:R-:W-:Y:S02]  /*5ee0*/  HFMA2 R12, -RZ, RZ, 0, 5.9604644775390625e-08 ;  /* 0x00000001ff0c7431 */ /* 0x000fe400000001ff */
[----:B------:R-:W-:Y:S02]  /*5ef0*/  IMAD.MOV.U32 R8, RZ, RZ, 0x70 ;  /* 0x00000070ff087424 */ /* 0x000fe400078e00ff */
[----:B------:R-:W-:Y:S01]  /*5f00*/  IMAD.MOV.U32 R13, RZ, RZ, RZ ;  /* 0x000000ffff0d7224 */ /* 0x000fe200078e00ff */
[----:B------:R-:W3:Y:S01]  /*5f10*/  LDCU.64 UR6, c[0x4][0x90] ;  /* 0x01001200ff0677ac */ /* 0x000ee20008000a00 */
[----:B------:R-:W4:Y:S01]  /*5f20*/  LDC.64 R2, c[0x4][R3] ;  /* 0x0100000003027b82 */ /* 0x000f220000000a00 */
[----:B------:R-:W1:Y:S01]  /*5f30*/  LDCU.64 UR4, c[0x4][0x8] ;  /* 0x01000100ff0477ac */ /* 0x000e620008000a00 */
[----:B--2---:R-:W-:Y:S01]  /*5f40*/  MOV R5, UR9 ;  /* 0x0000000900057c02 */ /* 0x004fe20008000f00 */
[----:B------:R-:W-:Y:S01]  /*5f50*/  IMAD.U32 R4, RZ, RZ, UR8 ;  /* 0x00000008ff047e24 */ /* 0x000fe2000f8e00ff */
[----:B---3--:R-:W-:Y:S01]  /*5f60*/  MOV R7, UR7 ;  /* 0x0000000700077c02 */ /* 0x008fe20008000f00 */
[----:B------:R-:W-:Y:S01]  /*5f70*/  IMAD.U32 R6, RZ, RZ, UR6 ;  /* 0x00000006ff067e24 */ /* 0x000fe2000f8e00ff */
[----:B-1----:R-:W-:Y:S01]  /*5f80*/  MOV R11, UR5 ;  /* 0x00000005000b7c02 */ /* 0x002fe20008000f00 */
[----:B------:R-:W-:Y:S02]  /*5f90*/  IMAD.U32 R10, RZ, RZ, UR4 ;  /* 0x00000004ff0a7e24 */ /* 0x000fe4000f8e00ff */
[----:B------:R-:W-:Y:S07]  /*5fa0*/  LEPC R20, `(.L_x_99) ;  /* 0x000000001014794e */ /* 0x000fee0000000000 */
[----:B----45:R-:W-:Y:S05]  /*5fb0*/  CALL.ABS.NOINC R2 ;  /* 0x0000000002007343 */ /* 0x030fea0003c00000 */
.L_x_99:
[----:B------:R-:W-:Y:S01]  /*5fc0*/  LOP3.LUT P0, RZ, R96, 0x1b0, RZ, 0xc0, !PT ;  /* 0x000001b060ff7812 */ /* 0x000fe2000780c0ff */
[----:B------:R-:W-:Y:S11]  /*5fd0*/  BSSY.RECONVERGENT B6, `(.L_x_100) ;  /* 0x0000013000067945 */ /* 0x000ff60003800200 */
[----:B------:R-:W-:Y:S01]  /*5fe0*/  @!UPT UIADD3 URZ, UPT, UPT, URZ, URZ, URZ ;  /* 0x000000fffffff290 */ /* 0x000fe2000fffe0ff */
[----:B------:R-:W-:Y:S05]  /*5ff0*/  @!P0 BRA `(.L_x_101) ;  /* 0x0000000000408947 */ /* 0x000fea0003800000 */
        /* <DEDUP_REMOVED lines=16> */
.L_x_101:
[----:B------:R-:W-:Y:S05]  /*6100*/  BSYNC.RECONVERGENT B6 ;  /* 0x0000000000067941 */ /* 0x000fea0003800200 */
.L_x_100:
[----:B------:R-:W-:Y:S01]  /*6110*/  R2UR UR4, R88 ;  /* 0x00000000580472ca */ /* 0x000fe200000e0000 */
[----:B------:R-:W-:Y:S01]  /*6120*/  UISETP.NE.U32.AND UP0, UPT, UR60, URZ, UPT ;  /* 0x000000ff3c00728c */ /* 0x000fe2000bf05070 */
[----:B------:R-:W-:Y:S02]  /*6130*/  ISETP.NE.U32.AND P4, PT, R82, RZ, PT ;  /* 0x000000ff5200720c */ /* 0x000fe40003f85070 */
[----:B------:R-:W-:Y:S01]  /*6140*/  ISETP.NE.U32.AND P2, PT, RZ, UR46, PT ;  /* 0x0000002eff007c0c */ /* 0x000fe2000bf45070 */
[----:B------:R-:W-:Y:S01]  /*6150*/  UISETP.NE.AND.EX UP1, UPT, UR61, URZ, UPT, UP0 ;  /* 0x000000ff3d00728c */ /* 0x000fe2000bf25300 */
[----:B------:R-:W-:Y:S01]  /*6160*/  ISETP.NE.AND.EX P4, PT, R83, RZ, PT, P4 ;  /* 0x000000ff5300720c */ /* 0x000fe20003f85340 */
[----:B------:R-:W-:Y:S01]  /*6170*/  UPLOP3.LUT UP0, UPT, UPT, UPT, UPT, 0x40, 0x4 ;  /* 0x000000000004789c */ /* 0x000fe20003f0e870 */
[----:B------:R-:W-:Y:S05]  /*6180*/  ISETP.NE.AND.EX P2, PT, RZ, UR47, PT, P2 ;  /* 0x0000002fff007c0c */ /* 0x000fea000bf45320 */
[----:B------:R-:W-:Y:S06]  /*6190*/  UISETP.NE.AND UP2, UPT, UR4, URZ, UPT ;  /* 0x000000ff0400728c */ /* 0x000fec000bf45270 */
[----:B------:R-:W-:Y:S05]  /*61a0*/  PLOP3.LUT P1, PT, PT, PT, UP2, 0x80, 0x8 ;  /* 0x000000000008781c */ /* 0x000fea0003f2f028 */
[----:B------:R-:W-:Y:S06]  /*61b0*/  @UP2 UPLOP3.LUT UP0, UPT, UPT, UPT, UP1, 0x80, 0x8 ;  /* 0x000000000008289c */ /* 0x000fec0003f0f010 */
[----:B------:R-:W-:Y:S01]  /*61c0*/  PLOP3.LUT P0, PT, PT, PT, UP0, 0x80, 0x8 ;  /* 0x000000000008781c */ /* 0x000fe20003f0f008 */
[----:B------:R-:W-:Y:S01]  /*61d0*/  @!UPT UIADD3 URZ, UPT, UPT, URZ, URZ, URZ ;  /* 0x000000fffffff290 */ /* 0x000fe2000fffe0ff */
[----:B------:R-:W-:Y:S11]  /*61e0*/  BRA.U !UP1, `(.L_x_102) ;  /* 0x00000001093c7547 */ /* 0x000ff6000b800000 */
[----:B------:R-:W-:Y:S01]  /*61f0*/  UISETP.NE.U32.AND UP0, UPT, UR46, URZ, UPT ;  /* 0x000000ff2e00728c */ /* 0x000fe2000bf05070 */
[----:B-1----:R-:W-:Y:S01]  /*6200*/  HFMA2 R0, -RZ, RZ, 0, 5.9604644775390625e-08 ;  /* 0x00000001ff007431 */ /* 0x002fe200000001ff */
[----:B------:R-:W1:Y:S01]  /*6210*/  LDCU.64 UR8, c[0x0][0x358] ;  /* 0x00006b00ff0877ac */ /* 0x000e620008000a00 */
[----:B------:R-:W-:Y:S01]  /*6220*/  IMAD.MOV.U32 R85, RZ, RZ, 0x1 ;  /* 0x00000001ff557424 */ /* 0x000fe200078e00ff */
[----:B------:R-:W-:Y:S06]  /*6230*/  UISETP.NE.AND.EX UP0, UPT, UR47, URZ, UPT, UP0 ;  /* 0x000000ff2f00728c */ /* 0x000fec000bf05300 */
[----:B------:R-:W-:Y:S05]  /*6240*/  PLOP3.LUT P3, PT, PT, PT, UP0, 0x80, 0x8 ;  /* 0x000000000008781c */ /* 0x000fea0003f6f008 */
[----:B------:R-:W2:Y:S01]  /*6250*/  @UP0 LDCU.64 UR4, c[0x0][0x888] ;  /* 0x00011100ff0407ac */ /* 0x000ea20008000a00 */
[----:B------:R-:W-:Y:S07]  /*6260*/  @UP0 UIMAD UR6, UR36, UR60, URZ ;  /* 0x0000003c240602a4 */ /* 0x000fee000f8e02ff */
[----:B------:R-:W-:Y:S01]  /*6270*/  @!P3 PRMT R85, R0, 0x7610, R85 ;  /* 0x000076100055b816 */ /* 0x000fe20000000055 */
[----:B--2---:R-:W-:Y:S06]  /*6280*/  @UP0 UIMAD.WIDE UR4, UR6, 0x4, UR4 ;  /* 0x00000004060408a5 */ /* 0x004fec000f8e0204 */
[----:B------:R-:W-:Y:S01]  /*6290*/  IMAD.U32 R2, RZ, RZ, UR4 ;  /* 0x00000004ff027e24 */ /* 0x000fe2000f8e00ff */
[----:B------:R-:W-:Y:S04]  /*62a0*/  MOV R3, UR5 ;  /* 0x0000000500037c02 */ /* 0x000fe80008000f00 */
[----:B------:R-:W2:Y:S01]  /*62b0*/  @!UP0 LDCU UR4, c[0x0][0x880] ;  /* 0x00011000ff0487ac */ /* 0x000ea20008000800 */
[----:B-1---5:R3:W5:Y:S02]  /*62c0*/  @P3 LDG.E R41, desc[UR8][R2.64] ;  /* 0x0000000802293981 */ /* 0x022764000c1e1900 */
[----:B--23--:R-:W-:Y:S02]  /*62d0*/  @!P3 IMAD.U32 R41, RZ, RZ, UR4 ;  /* 0x00000004ff29be24 */ /* 0x00cfe4000f8e00ff */
.L_x_102:
[----:B------:R-:W-:Y:S05]  /*62e0*/  @!P4 BRA `(.L_x_103) ;  /* 0x000000000024c947 */ /* 0x000fea0003800000 */
[----:B------:R-:W-:Y:S01]  /*62f0*/  ISETP.NE.U32.AND P3, PT, R80, RZ, PT ;  /* 0x000000ff5000720c */ /* 0x000fe20003f65070 */
[----:B------:R-:W2:Y:S03]  /*6300*/  LDCU.64 UR4, c[0x0][0x358] ;  /* 0x00006b00ff0477ac */ /* 0x000ea60008000a00 */
[----:B------:R-:W-:Y:S11]  /*6310*/  ISETP.NE.AND.EX P3, PT, R81, RZ, PT, P3 ;  /* 0x000000ff5100720c */ /* 0x000ff60003f65330 */
[----:B------:R-:W-:Y:S02]  /*6320*/  @!UPT UIADD3 URZ, UPT, UPT, URZ, URZ, URZ ;  /* 0x000000fffffff290 */ /* 0x000fe4000fffe0ff */
[----:B------:R-:W3:Y:S01]  /*6330*/  @P3 LDC.64 R2, c[0x0][0x8a8] ;  /* 0x00022a00ff023b82 */ /* 0x000ee20000000a00 */
[----:B-1----:R-:W-:Y:S04]  /*6340*/  @P3 IMAD R0, R82, UR36, RZ ;  /* 0x0000002452003c24 */ /* 0x002fe8000f8e02ff */
[----:B---3--:R-:W-:Y:S05]  /*6350*/  @P3 IMAD.WIDE R2, R0, 0x4, R2 ;  /* 0x0000000400023825 */ /* 0x008fea00078e0202 */
[----:B--2--5:R2:W5:Y:S02]  /*6360*/  @P3 LDG.E R38, desc[UR4][R2.64] ;  /* 0x0000000402263981 */ /* 0x024564000c1e1900 */
[----:B--2---:R-:W3:Y:S02]  /*6370*/  @!P3 LDC R38, c[0x0][0x8a0] ;  /* 0x00022800ff26bb82 */ /* 0x004ee40000000800 */
.L_x_103:
[----:B-----5:R-:W-:Y:S01]  /*6380*/  FSETP.NEU.AND P4, PT, R41, RZ, PT ;  /* 0x000000ff2900720b */ /* 0x020fe20003f8d000 */
[----:B------:R-:W-:Y:S01]  /*6390*/  BSSY B1, `(.L_x_104) ;  /* 0x0000042000017945 */ /* 0x000fe20003800000 */
[----:B------:R-:W-:Y:S01]  /*63a0*/  SEL R6, RZ, 0xffffffff, P2 ;  /* 0xffffffffff067807 */ /* 0x000fe20001000000 */
[----:B------:R-:W-:Y:S01]  /*63b0*/  IMAD.MOV.U32 R100, RZ, RZ, 0x1 ;  /* 0x00000001ff647424 */ /* 0x000fe200078e00ff */
[----:B------:R-:W-:Y:S02]  /*63c0*/  LOP3.LUT P3, RZ, R85, 0xff, RZ, 0xc0, !PT ;  /* 0x000000ff55ff7812 */ /* 0x000fe4000786c0ff */
[----:B------:R-:W-:Y:S02]  /*63d0*/  CS2R R78, SRZ ;  /* 0x00000000004e7805 */ /* 0x000fe4000001ff00 */
[----:B------:R-:W-:Y:S02]  /*63e0*/  @P1 SEL R3, RZ, 0xffffffff, P4 ;  /* 0xffffffffff031807 */ /* 0x000fe40002000000 */
[----:B------:R-:W-:Y:S02]  /*63f0*/  CS2R R76, SRZ ;  /* 0x00000000004c7805 */ /* 0x000fe4000001ff00 */
[----:B------:R-:W-:Y:S02]  /*6400*/  LEA R2, R93, UR44, 0x3 ;  /* 0x0000002c5d027c11 */ /* 0x000fe4000f8e18ff */
[----:B------:R-:W-:Y:S02]  /*6410*/  CS2R R74, SRZ ;  /* 0x00000000004a7805 */ /* 0x000fe4000001ff00 */
[----:B------:R-:W-:Y:S02]  /*6420*/  @P0 SEL R3, R6, R3, !P3 ;  /* 0x0000000306030207 */ /* 0x000fe40005800000 */
[----:B------:R-:W-:Y:S02]  /*6430*/  CS2R R72, SRZ ;  /* 0x0000000000487805 */ /* 0x000fe4000001ff00 */
[----:B------:R-:W-:Y:S02]  /*6440*/  LEA R71, R36, UR44, 0x3 ;  /* 0x0000002c24477c11 */ /* 0x000fe4000f8e18ff */
[----:B------:R-:W-:Y:S02]  /*6450*/  @P1 LOP3.LUT R3, R3, 0x1, RZ, 0xc0, !PT ;  /* 0x0000000103031812 */ /* 0x000fe400078ec0ff */
[----:B------:R-:W-:Y:S02]  /*6460*/  SHF.L.U32 R4, R94, 0x1f, RZ ;  /* 0x0000001f5e047819 */ /* 0x000fe400000006ff */
[----:B------:R-:W-:Y:S02]  /*6470*/  ISETP.NE.U32.OR P6, PT, R3, 0x1, !P1 ;  /* 0x000000010300780c */ /* 0x000fe40004fc5470 */
[----:B------:R-:W-:Y:S02]  /*6480*/  PLOP3.LUT P2, PT, PT, PT, UP1, 0x80, 0x8 ;  /* 0x000000000008781c */ /* 0x000fe40003f4f018 */
[----:B------:R-:W-:Y:S02]  /*6490*/  LEA.HI R39, R36, R36, RZ, 0x1 ;  /* 0x0000002424277211 */ /* 0x000fe400078f08ff */
[----:B------:R-:W-:Y:S02]  /*64a0*/  SEL R3, RZ, 0xffffffff, P4 ;  /* 0xffffffffff037807 */ /* 0x000fe40002000000 */
[----:B------:R-:W-:Y:S01]  /*64b0*/  P2R R102, PR, RZ, 0x40 ;  /* 0x00000040ff667803 */ /* 0x000fe20000000000 */
[C---:B-1----:R-:W-:Y:S01]  /*64c0*/  IMAD.SHL.U32 R0, R39.reuse, 0x80, RZ ;  /* 0x0000008027007824 */ /* 0x042fe200078e00ff */
[----:B------:R-:W-:Y:S03]  /*64d0*/  LOP3.LUT R39, R39, 0xffe, RZ, 0xc0, !PT ;  /* 0x00000ffe27277812 */ /* 0x000fe600078ec0ff */
[----:B------:R-:W-:Y:S02]  /*64e0*/  @P6 SHF.L.U32 R5, R91, 0x1f, RZ ;  /* 0x0000001f5b056819 */ /* 0x000fe400000006ff */
[----:B------:R-:W-:Y:S01]  /*64f0*/  @P2 SEL R3, R6, R3, !P3 ;  /* 0x0000000306032207 */ /* 0x000fe20005800000 */
[----:B------:R-:W-:Y:S01]  /*6500*/  IMAD.IADD R39, R36, 0x1, -R39 ;  /* 0x0000000124277824 */ /* 0x000fe200078e0a27 */
[----:B------:R-:W1:Y:S01]  /*6510*/  @P6 SYNCS.PHASECHK.TRANS64.TRYWAIT P1, [R2+URZ+0xa0], R5 ;  /* 0x0000a005020065a7 */ /* 0x000e6200080211ff */
[----:B------:R-:W-:Y:S02]  /*6520*/  LOP3.LUT R0, R0, 0xffffff00, RZ, 0xc0, !PT ;  /* 0xffffff0000007812 */ /* 0x000fe400078ec0ff */
[----:B------:R-:W-:Y:S03]  /*6530*/  LOP3.LUT R3, R3, 0x1, RZ, 0xc0, !PT ;  /* 0x0000000103037812 */ /* 0x000fe600078ec0ff */
[----:B------:R-:W-:Y:S01]  /*6540*/  IMAD.IADD R0, R37, 0x1, R0 ;  /* 0x0000000125007824 */ /* 0x000fe200078e0200 */
[----:B------:R-:W-:Y:S03]  /*6550*/  ISETP.NE.U32.AND P5, PT, R3, 0x1, PT ;  /* 0x000000010300780c */ /* 0x000fe60003fa5070 */
[----:B------:R-:W-:Y:S01]  /*6560*/  IMAD R39, R39, 0x100000, R0 ;  /* 0x0010000027277824 */ /* 0x000fe200078e0200 */
[----:B------:R-:W-:Y:S01]  /*6570*/  P2R R101, PR, RZ, 0x20 ;  /* 0x00000020ff657803 */ /* 0x000fe20000000000 */
[----:B------:R2:W4:Y:S01]  /*6580*/  SYNCS.PHASECHK.TRANS64.TRYWAIT P0, [R71+URZ+0x110], R4 ;  /* 0x00011004470075a7 */ /* 0x00052200080011ff */
[----:B-1----:R-:W-:Y:S01]  /*6590*/  @P6 SEL R100, RZ, 0x1, !P1 ;  /* 0x00000001ff646807 */ /* 0x002fe20004800000 */
[----:B--2---:R-:W-:Y:S06]  /*65a0*/  @!P6 BRA `(.L_x_105) ;  /* 0x000000000080e947 */ /* 0x004fec0003800000 */
[----:B------:R-:W-:Y:S01]  /*65b0*/  @P5 IMAD R6, R93, 0x1000, R84 ;  /* 0x000010005d065824 */ /* 0x000fe200078e0254 */
[----:B------:R-:W1:Y:S01]  /*65c0*/  S2R R0, SR_CgaCtaId ;  /* 0x0000000000007919 */ /* 0x000e620000008800 */
[----:B------:R-:W-:Y:S01]  /*65d0*/  ISETP.NE.AND P1, PT, R100, RZ, PT ;  /* 0x000000ff6400720c */ /* 0x000fe20003f25270 */
[----:B------:R-:W-:Y:S01]  /*65e0*/  BSSY B0, `(.L_x_106) ;  /* 0x000000b000007945 */ /* 0x000fe20003800000 */
[----:B------:R-:W-:Y:S01]  /*65f0*/  @P5 VIADD R5, R6, UR44 ;  /* 0x0000002c06055c36 */ /* 0x000fe20008000000 */
[----:B------:R-:W-:Y:S02]  /*6600*/  CS2R R74, SRZ ;  /* 0x00000000004a7805 */ /* 0x000fe4000001ff00 */
[----:B------:R-:W-:Y:S02]  /*6610*/  CS2R R72, SRZ ;  /* 0x0000000000487805 */ /* 0x000fe4000001ff00 */
[----:B------:R-:W-:Y:S01]  /*6620*/  CS2R R78, SRZ ;  /* 0x00000000004e7805 */ /* 0x000fe2000001ff00 */
[----:B------:R-:W-:Y:S01]  /*6630*/  @P5 IMAD R5, R95, -0x10, R5 ;  /* 0xfffffff05f055824 */ /* 0x000fe200078e0205 */
[----:B------:R-:W-:Y:S04]  /*6640*/  CS2R R76, SRZ ;  /* 0x00000000004c7805 */ /* 0x000fe8000001ff00 */
[----:B------:R-:W-:Y:S05]  /*6650*/  @P1 BRA `(.L_x_107) ;  /* 0x00000000000c1947 */ /* 0x000fea0003800000 */
[----:B------:R-:W-:Y:S04]  /*6660*/  SHF.L.U32 R3, R91, 0x1f, RZ ;  /* 0x0000001f5b037819 */ /* 0x000fe800000006ff */
[----:B------:R-:W2:Y:S02]  /*6670*/  SYNCS.PHASECHK.TRANS64.TRYWAIT P1, [R2+URZ+0xa0], R3 ;  /* 0x0000a003020075a7 */ /* 0x000ea400080211ff */
[----:B--2---:R-:W-:Y:S05]  /*6680*/  @!P1 BRA `(.L_x_108) ;  /* 0x0000004000989947 */ /* 0x004fea0003800000 */
.L_x_107:
[----:B------:R-:W-:Y:S05]  /*6690*/  BSYNC B0 ;  /* 0x0000000000007941 */ /* 0x000fea0003800000 */
.L_x_106:
[----:B------:R-:W-:Y:S01]  /*66a0*/  ISETP.NE.AND P1, PT, R101, RZ, PT ;  /* 0x000000ff6500720c */ /* 0x000fe20003f25270 */
[----:B--2---:R-:W-:Y:S02]  /*66b0*/  VIADD R3, R2, 0xc0 ;  /* 0x000000c002037836 */ /* 0x004fe40000000000 */
[----:B------:R-:W-:Y:S03]  /*66c0*/  VIADD R93, R93, 0x1 ;  /* 0x000000015d5d7836 */ /* 0x000fe60000000000 */
[----:B-1----:R-:W-:Y:S07]  /*66d0*/  PRMT R0, R0, 0x654, R3 ;  /* 0x0000065400007816 */ /* 0x002fee0000000003 */
[----:B------:R1:W2:Y:S04]  /*66e0*/  @P1 LDS.128 R72, [R6+UR44+0x200] ;  /* 0x0002002c06481984 */ /* 0x0002a80008000c00 */
[----:B------:R1:W1:Y:S01]  /*66f0*/  @P1 LDS.128 R76, [R5+0x210] ;  /* 0x00021000054c1984 */ /* 0x0002620000000c00 */
[C---:B------:R-:W-:Y:S01]  /*6700*/  ISETP.NE.AND P1, PT, R93.reuse, 0x4, PT ;  /* 0x000000045d00780c */ /* 0x040fe20003f25270 */
[----:B------:R-:W-:Y:S01]  /*6710*/  @!PT LDS RZ, [RZ] ;  /* 0x00000000fffff984 */ /* 0x000fe20000000800 */
[----:B------:R-:W-:Y:S01]  /*6720*/  @!PT LDS RZ, [RZ] ;  /* 0x00000000fffff984 */ /* 0x000fe20000000800 */
[----:B------:R-:W-:Y:S01]  /*6730*/  @!PT LDS RZ, [RZ] ;  /* 0x00000000fffff984 */ /* 0x000fe20000000800 */
[----:B------:R-:W-:Y:S01]  /*6740*/  @!PT LDS RZ, [RZ] ;  /* 0x00000000fffff984 */ /* 0x000fe20000000800 */
[----:B------:R5:W-:Y:S06]  /*6750*/  MEMBAR.ALL.CTA ;  /* 0x0000000000007992 */ /* 0x000bec0000008000 */
[----:B-----5:R-:W5:Y:S01]  /*6760*/  FENCE.VIEW.ASYNC.S ;  /* 0x00000000000073c6 */ /* 0x020f620000000000 */
[----:B------:R-:W-:Y:S01]  /*6770*/  SEL R93, R93, RZ, P1 ;  /* 0x000000ff5d5d7207 */ /* 0x000fe20000800000 */
[----:B-----5:R5:W-:Y:S02]  /*6780*/  SYNCS.ARRIVE.TRANS64.RED.A1T0 RZ, [R0+URZ], RZ ;  /* 0x000000ff00ff79a7 */ /* 0x020be400081004ff */
[----:B-----5:R-:W-:Y:S04]  /*6790*/  SEL R0, RZ, 0x1, P1 ;  /* 0x00000001ff007807 */ /* 0x020fe80000800000 */
[----:B--2---:R-:W-:Y:S02]  /*67a0*/  LOP3.LUT R91, R91, R0, RZ, 0x3c, !PT ;  /* 0x000000005b5b7212 */ /* 0x004fe400078e3cff */
.L_x_105:
[----:B------:R-:W-:Y:S05]  /*67b0*/  BSYNC B1 ;  /* 0x0000000000017941 */ /* 0x000fea0003800000 */
.L_x_104:
[----:B------:R-:W-:Y:S04]  /*67c0*/  SHF.R.U32.HI R3, RZ, 0x15, R39 ;  /* 0x00000015ff037819 */ /* 0x000fe80000011627 */
[----:B------:R-:W-:Y:S01]  /*67d0*/  LOP3.LUT P1, RZ, R3, 0x3, R86, 0x48, !PT ;  /* 0x0000000303ff7812 */ /* 0x000fe20007824856 */
[----:B------:R-:W-:Y:S01]  /*67e0*/  @!UPT UIADD3 URZ, UPT, UPT, URZ, URZ, URZ ;  /* 0x000000fffffff290 */ /* 0x000fe2000fffe0ff */
[----:B----4-:R-:W-:Y:S11]  /*67f0*/  @P0 BRA `(.L_x_109) ;  /* 0x0000000000080947 */ /* 0x010ff60003800000 */
[----:B------:R-:W2:Y:S02]  /*6800*/  SYNCS.PHASECHK.TRANS64.TRYWAIT P0, [R71+URZ+0x110], R4 ;  /* 0x00011004470075a7 */ /* 0x000ea400080011ff */
[----:B--2---:R-:W-:Y:S05]  /*6810*/  @!P0 BRA `(.L_x_110) ;  /* 0x0000004000488947 */ /* 0x004fea0003800000 */
.L_x_109:
[----:B------:R-:W-:Y:S05]  /*6820*/  @!P1 BRA `(.L_x_111) ;  /* 0x0000000000409947 */ /* 0x000fea0003800000 */
[----:B------:R-:W1:Y:S01]  /*6830*/  LDCU.64 UR8, c[0x4][0x78] ;  /* 0x01000f00ff0877ac */ /* 0x000e620008000a00 */
[----:B------:R-:W-:Y:S01]  /*6840*/  MOV R3, 0x0 ;  /* 0x0000000000037802 */ /* 0x000fe20000000f00 */
[----:B------:R-:W-:Y:S02]  /*6850*/  HFMA2 R12, -RZ, RZ, 0, 5.9604644775390625e-08 ;  /* 0x00000001ff0c7431 */ /* 0x000fe400000001ff */
[----:B------:R-:W-:Y:S02]  /*6860*/  IMAD.MOV.U32 R8, RZ, RZ, 0x192 ;  /* 0x00000192ff087424 */ /* 0x000fe400078e00ff */
[----:B------:R-:W-:Y:S01]  /*6870*/  IMAD.MOV.U32 R13, RZ, RZ, RZ ;  /* 0x000000ffff0d7224 */ /* 0x000fe200078e00ff */
[----:B------:R-:W4:Y:S01]  /*6880*/  LDCU.64 UR6, c[0x4][0x80] ;  /* 0x01001000ff0677ac */ /* 0x000f220008000a00 */
[----:B------:R-:W3:Y:S01]  /*6890*/  LDC.64 R2, c[0x4][R3] ;  /* 0x0100000003027b82 */ /* 0x000ee20000000a00 */
[----:B------:R-:W5:Y:S01]  /*68a0*/  LDCU.64 UR4, c[0x4][0x18] ;  /* 0x01000300ff0477ac */ /* 0x000f620008000a00 */
[----:B-1----:R-:W-:Y:S01]  /*68b0*/  MOV R5, UR9 ;  /* 0x0000000900057c02 */ /* 0x002fe20008000f00 */
[----:B--2---:R-:W-:Y:S01]  /*68c0*/  IMAD.U32 R4, RZ, RZ, UR8 ;  /* 0x00000008ff047e24 */ /* 0x004fe2000f8e00ff */
[----:B----4-:R-:W-:Y:S01]  /*68d0*/  MOV R7, UR7 ;  /* 0x0000000700077c02 */ /* 0x010fe20008000f00 */
[----:B------:R-:W-:Y:S01]  /*68e0*/  IMAD.U32 R6, RZ, RZ, UR6 ;  /* 0x00000006ff067e24 */ /* 0x000fe2000f8e00ff */
[----:B-----5:R-:W-:Y:S01]  /*68f0*/  MOV R11, UR5 ;  /* 0x00000005000b7c02 */ /* 0x020fe20008000f00 */
[----:B------:R-:W-:Y:S02]  /*6900*/  IMAD.U32 R10, RZ, RZ, UR4 ;  /* 0x00000004ff0a7e24 */ /* 0x000fe4000f8e00ff */
[----:B------:R-:W-:Y:S07]  /*6910*/  LEPC R20, `(.L_x_111) ;  /* 0x000000001014794e */ /* 0x000fee0000000000 */
[----:B---3--:R-:W-:Y:S05]  /*6920*/  CALL.ABS.NOINC R2 ;  /* 0x0000000002007343 */ /* 0x008fea0003c00000 */
.L_x_111:
[-C--:B------:R-:W-:Y:S01]  /*6930*/  F2FP.F16.E5M2.UNPACK_B R42, R72.reuse ;  /* 0x00000048ff2a723e */ /* 0x080fe200020004ff */
[----:B------:R-:W-:Y:S05]  /*6940*/  WARPSYNC.ALL ;  /* 0x0000000000007948 */ /* 0x000fea0003800000 */
[----:B------:R-:W-:Y:S01]  /*6950*/  R2UR UR4, R39 ;  /* 0x00000000270472ca */ /* 0x000fe200000e0000 */
[--C-:B------:R-:W-:Y:S01]  /*6960*/  HADD2.F32 R40, -RZ, R42.reuse.H0_H0 ;  /* 0x2000002aff287230 */ /* 0x100fe20000004100 */
[----:B------:R-:W-:Y:S01]  /*6970*/  F2FP.F16.E5M2.UNPACK_B R43, R72.H1 ;  /* 0x00000048ff2b723e */ /* 0x000fe200030004ff */
[----:B------:R-:W-:Y:S01]  /*6980*/  HADD2.F32 R42, -RZ, R42.H1_H1 ;  /* 0x3000002aff2a7230 */ /* 0x000fe20000004100 */
[-C--:B------:R-:W-:Y:S01]  /*6990*/  F2FP.F16.E5M2.UNPACK_B R45, R73.reuse ;  /* 0x00000049ff2d723e */ /* 0x080fe200020004ff */
[----:B------:R-:W-:Y:S01]  /*69a0*/  BSSY.RECONVERGENT B0, `(.L_x_112) ;  /* 0x0000099000007945 */ /* 0x000fe20003800200 */
[----:B------:R-:W-:Y:S01]  /*69b0*/  F2FP.F16.E5M2.UNPACK_B R47, R73.H1 ;  /* 0x00000049ff2f723e */ /* 0x000fe200030004ff */
[--C-:B------:R-:W-:Y:S01]  /*69c0*/  HADD2.F32 R44, -RZ, R43.reuse.H0_H0 ;  /* 0x2000002bff2c7230 */ /* 0x100fe20000004100 */
[-C--:B------:R-:W-:Y:S01]  /*69d0*/  F2FP.F16.E5M2.UNPACK_B R49, R74.reuse ;  /* 0x0000004aff31723e */ /* 0x080fe200020004ff */
[----:B------:R-:W-:Y:S01]  /*69e0*/  HADD2.F32 R46, -RZ, R43.H1_H1 ;  /* 0x3000002bff2e7230 */ /* 0x000fe20000004100 */
[----:B------:R-:W-:Y:S01]  /*69f0*/  F2FP.F16.E5M2.UNPACK_B R51, R74.H1 ;  /* 0x0000004aff33723e */ /* 0x000fe200030004ff */
[--C-:B------:R-:W-:Y:S01]  /*6a00*/  HADD2.F32 R43, -RZ, R45.reuse.H0_H0 ;  /* 0x2000002dff2b7230 */ /* 0x100fe20000004100 */
[-C--:B------:R-:W-:Y:S01]  /*6a10*/  F2FP.F16.E5M2.UNPACK_B R53, R75.reuse ;  /* 0x0000004bff35723e */ /* 0x080fe200020004ff */
[----:B-12---:R-:W-:Y:S01]  /*6a20*/  LDTM.16dp32bit_t0_t15.x32 R4, tmem[UR4] ;  /* 0x00000004000479ee */ /* 0x006fe20008a80000 */
[----:B------:R-:W3:Y:S01]  /*6a30*/  LDTM.16dp32bit_t16_t31.x32 R4, tmem[UR4+0x20] ;  /* 0x00002004000479ee */ /* 0x000ee20008aa0000 */
[----:B------:R-:W-:Y:S01]  /*6a40*/  IADD3 R112, PT, PT, R84, UR44, RZ ;  /* 0x0000002c54707c10 */ /* 0x000fe2000fffe0ff */
[----:B------:R-:W-:Y:S01]  /*6a50*/  HADD2.F32 R48, -RZ, R45.H1_H1 ;  /* 0x3000002dff307230 */ /* 0x000fe20000004100 */
[----:B------:R-:W-:Y:S01]  /*6a60*/  SHF.L.U32 R103, R90, 0x4, RZ ;  /* 0x000000045a677819 */ /* 0x000fe200000006ff */
[----:B------:R-:W-:Y:S01]  /*6a70*/  HADD2.F32 R52, -RZ, R49.H1_H1 ;  /* 0x30000031ff347230 */ /* 0x000fe20000004100 */
[----:B------:R-:W-:Y:S01]  /*6a80*/  F2FP.F16.E5M2.UNPACK_B R55, R75.H1 ;  /* 0x0000004bff37723e */ /* 0x000fe200030004ff */
[----:B------:R-:W-:Y:S01]  /*6a90*/  HADD2.F32 R56, -RZ, R53.H1_H1 ;  /* 0x30000035ff387230 */ /* 0x000fe20000004100 */
[-C--:B------:R-:W-:Y:S01]  /*6aa0*/  F2FP.F16.E5M2.UNPACK_B R57, R76.reuse ;  /* 0x0000004cff39723e */ /* 0x080fe200020004ff */
[--C-:B------:R-:W-:Y:S01]  /*6ab0*/  HADD2.F32 R45, -RZ, R47.reuse.H0_H0 ;  /* 0x2000002fff2d7230 */ /* 0x100fe20000004100 */
[----:B------:R-:W-:Y:S01]  /*6ac0*/  F2FP.F16.E5M2.UNPACK_B R59, R76.H1 ;  /* 0x0000004cff3b723e */ /* 0x000fe200030004ff */
[----:B------:R-:W-:Y:S01]  /*6ad0*/  HADD2.F32 R50, -RZ, R47.H1_H1 ;  /* 0x3000002fff327230 */ /* 0x000fe20000004100 */
[-C--:B------:R-:W-:Y:S01]  /*6ae0*/  F2FP.F16.E5M2.UNPACK_B R61, R77.reuse ;  /* 0x0000004dff3d723e */ /* 0x080fe200020004ff */
[----:B------:R-:W-:Y:S01]  /*6af0*/  HADD2.F32 R47, -RZ, R49.H0_H0 ;  /* 0x20000031ff2f7230 */ /* 0x000fe20000004100 */
[----:B------:R-:W-:Y:S01]  /*6b00*/  F2FP.F16.E5M2.UNPACK_B R63, R77.H1 ;  /* 0x0000004dff3f723e */ /* 0x000fe200030004ff */
[----:B------:R-:W-:Y:S01]  /*6b10*/  HADD2.F32 R60, -RZ, R57.H1_H1 ;  /* 0x30000039ff3c7230 */ /* 0x000fe20000004100 */
[-C--:B------:R-:W-:Y:S01]  /*6b20*/  F2FP.F16.E5M2.UNPACK_B R65, R78.reuse ;  /* 0x0000004eff41723e */ /* 0x080fe200020004ff */
[----:B------:R-:W-:Y:S01]  /*6b30*/  HADD2.F32 R64, -RZ, R61.H1_H1 ;  /* 0x3000003dff407230 */ /* 0x000fe20000004100 */
[----:B------:R-:W-:Y:S01]  /*6b40*/  F2FP.F16.E5M2.UNPACK_B R67, R78.H1 ;  /* 0x0000004eff43723e */ /* 0x000fe200030004ff */
[----:B------:R-:W-:Y:S01]  /*6b50*/  HADD2.F32 R49, -RZ, R51.H0_H0 ;  /* 0x20000033ff317230 */ /* 0x000fe20000004100 */
[----:B------:R-:W-:Y:S01]  /*6b60*/  ISETP.NE.AND P0, PT, R97, RZ, PT ;  /* 0x000000ff6100720c */ /* 0x000fe20003f05270 */
[----:B------:R-:W-:Y:S01]  /*6b70*/  HADD2.F32 R68, -RZ, R65.H1_H1 ;  /* 0x30000041ff447230 */ /* 0x000fe20000004100 */
[----:B------:R-:W-:Y:S01]  /*6b80*/  ISETP.NE.AND P6, PT, R102, RZ, PT ;  /* 0x000000ff6600720c */ /* 0x000fe20003fc5270 */
[----:B------:R-:W-:Y:S02]  /*6b90*/  HADD2.F32 R54, -RZ, R51.H1_H1 ;  /* 0x30000033ff367230 */ /* 0x000fe40000004100 */
[C---:B---3--:R-:W-:Y:S01]  /*6ba0*/  FMUL R0, R38.reuse, R4 ;  /* 0x0000000426007220 */ /* 0x048fe20000400000 */
[C---:B------:R-:W-:Y:S01]  /*6bb0*/  FMUL R2, R38.reuse, R5 ;  /* 0x0000000526027220 */ /* 0x040fe20000400000 */
[C---:B------:R-:W-:Y:S01]  /*6bc0*/  FMUL R4, R38.reuse, R8 ;  /* 0x0000000826047220 */ /* 0x040fe20000400000 */
[C---:B------:R-:W-:Y:S01]  /*6bd0*/  FMUL R5, R38.reuse, R9 ;  /* 0x0000000926057220 */ /* 0x040fe20000400000 */
[C---:B------:R-:W-:Y:S01]  /*6be0*/  FFMA R0, R41.reuse, R40, R0 ;  /* 0x0000002829007223 */ /* 0x040fe20000000000 */
[C---:B------:R-:W-:Y:S01]  /*6bf0*/  FFMA R2, R41.reuse, R42, R2 ;  /* 0x0000002a29027223 */ /* 0x040fe20000000002 */
[C---:B------:R-:W-:Y:S01]  /*6c00*/  FMUL R8, R38.reuse, R12 ;  /* 0x0000000c26087220 */ /* 0x040fe20000400000 */
[C---:B------:R-:W-:Y:S01]  /*6c10*/  FMUL R9, R38.reuse, R13 ;  /* 0x0000000d26097220 */ /* 0x040fe20000400000 */
[----:B------:R-:W-:Y:S02]  /*6c20*/  HADD2.F32 R51, -RZ, R53.H0_H0 ;  /* 0x20000035ff337230 */ /* 0x000fe40000004100 */
[C---:B------:R-:W-:Y:S01]  /*6c30*/  FMUL R12, R38.reuse, R16 ;  /* 0x00000010260c7220 */ /* 0x040fe20000400000 */
        /* <DEDUP_REMOVED lines=13> */
[C---:B------:R-:W-:Y:S01]  /*6d10*/  FFMA R3, R41.reuse, R44, R3 ;  /* 0x0000002c29037223 */ /* 0x040fe20000000003 */
[----:B------:R-:W-:Y:S01]  /*6d20*/  F2FP.F16.E5M2.UNPACK_B R40, R79 ;  /* 0x0000004fff28723e */ /* 0x000fe200020004ff */
[C---:B------:R-:W-:Y:S01]  /*6d30*/  FFMA R7, R41.reuse, R46, R7 ;  /* 0x0000002e29077223 */ /* 0x040fe20000000007 */
[C---:B------:R-:W-:Y:S01]  /*6d40*/  FFMA R4, R41.reuse, R43, R4 ;  /* 0x0000002b29047223 */ /* 0x040fe20000000004 */
[----:B------:R-:W-:Y:S01]  /*6d50*/  F2FP.F16.E5M2.UNPACK_B R42, R79.H1 ;  /* 0x0000004fff2a723e */ /* 0x000fe200030004ff */
[C---:B------:R-:W-:Y:S01]  /*6d60*/  FFMA R5, R41.reuse, R48, R5 ;  /* 0x0000003029057223 */ /* 0x040fe20000000005 */
[----:B------:R-:W-:Y:S01]  /*6d70*/  FFMA R6, R41, R45, R6 ;  /* 0x0000002d29067223 */ /* 0x000fe20000000006 */
[----:B------:R-:W-:Y:S01]  /*6d80*/  F2FP.SATFINITE.E5M2.F32.PACK_AB_MERGE_C R99, R7, R3, RZ ;  /* 0x000000030763723e */ /* 0x000fe200048060ff */
[C---:B------:R-:W-:Y:S01]  /*6d90*/  FFMA R11, R41.reuse, R50, R11 ;  /* 0x00000032290b7223 */ /* 0x040fe2000000000b */
[C---:B------:R-:W-:Y:S01]  /*6da0*/  FFMA R8, R41.reuse, R47, R8 ;  /* 0x0000002f29087223 */ /* 0x040fe20000000008 */
[----:B------:R-:W-:Y:S01]  /*6db0*/  FMUL R10, R38, R14 ;  /* 0x0000000e260a7220 */ /* 0x000fe20000400000 */
[----:B------:R-:W-:Y:S01]  /*6dc0*/  F2FP.SATFINITE.E5M2.F32.PACK_AB_MERGE_C R104, R2, R0, R99 ;  /* 0x000000000268723e */ /* 0x000fe20004806063 */
[----:B------:R-:W-:Y:S01]  /*6dd0*/  FFMA R9, R41, R52, R9 ;  /* 0x0000003429097223 */ /* 0x000fe20000000009 */
[----:B------:R-:W-:Y:S01]  /*6de0*/  F2FP.SATFINITE.E5M2.F32.PACK_AB_MERGE_C R105, R11, R6, RZ ;  /* 0x000000060b69723e */ /* 0x000fe200048060ff */
[----:B------:R-:W-:Y:S01]  /*6df0*/  FFMA R10, R41, R49, R10 ;  /* 0x00000031290a7223 */ /* 0x000fe2000000000a */
[----:B------:R-:W-:Y:S01]  /*6e00*/  IADD3 R99, PT, PT, R112, R103, RZ ;  /* 0x0000006770637210 */ /* 0x000fe20007ffe0ff */
[C---:B------:R-:W-:Y:S01]  /*6e10*/  FMUL R15, R38.reuse, R15 ;  /* 0x0000000f260f7220 */ /* 0x040fe20000400000 */
[--C-:B------:R-:W-:Y:S01]  /*6e20*/  HADD2.F32 R53, -RZ, R55.reuse.H0_H0 ;  /* 0x20000037ff357230 */ /* 0x100fe20000004100 */
[----:B------:R-:W-:Y:S01]  /*6e30*/  F2FP.SATFINITE.E5M2.F32.PACK_AB_MERGE_C R105, R5, R4, R105 ;  /* 0x000000040569723e */ /* 0x000fe20004806069 */
[----:B------:R-:W-:Y:S02]  /*6e40*/  HADD2.F32 R58, -RZ, R55.H1_H1 ;  /* 0x30000037ff3a7230 */ /* 0x000fe40000004100 */
[C---:B------:R-:W-:Y:S01]  /*6e50*/  FFMA R15, R41.reuse, R54, R15 ;  /* 0x00000036290f7223 */ /* 0x040fe2000000000f */
[C---:B------:R-:W-:Y:S01]  /*6e60*/  FFMA R12, R41.reuse, R51, R12 ;  /* 0x00000033290c7223 */ /* 0x040fe2000000000c */
[C---:B------:R-:W-:Y:S01]  /*6e70*/  FFMA R13, R41.reuse, R56, R13 ;  /* 0x00000038290d7223 */ /* 0x040fe2000000000d */
[----:B------:R-:W-:Y:S02]  /*6e80*/  HADD2.F32 R55, -RZ, R57.H0_H0 ;  /* 0x20000039ff377230 */ /* 0x000fe40000004100 */
[C---:B------:R-:W-:Y:S01]  /*6e90*/  FMUL R14, R38.reuse, R18 ;  /* 0x00000012260e7220 */ /* 0x040fe20000400000 */
[C---:B------:R-:W-:Y:S01]  /*6ea0*/  FMUL R19, R38.reuse, R19 ;  /* 0x0000001326137220 */ /* 0x040fe20000400000 */
[--C-:B------:R-:W-:Y:S02]  /*6eb0*/  HADD2.F32 R57, -RZ, R59.reuse.H0_H0 ;  /* 0x2000003bff397230 */ /* 0x100fe40000004100 */
[C---:B------:R-:W-:Y:S01]  /*6ec0*/  FMUL R18, R38.reuse, R22 ;  /* 0x0000001626127220 */ /* 0x040fe20000400000 */
[C---:B------:R-:W-:Y:S01]  /*6ed0*/  FFMA R14, R41.reuse, R53, R14 ;  /* 0x00000035290e7223 */ /* 0x040fe2000000000e */
[----:B------:R-:W-:Y:S02]  /*6ee0*/  HADD2.F32 R62, -RZ, R59.H1_H1 ;  /* 0x3000003bff3e7230 */ /* 0x000fe40000004100 */
[C---:B------:R-:W-:Y:S01]  /*6ef0*/  FFMA R19, R41.reuse, R58, R19 ;  /* 0x0000003a29137223 */ /* 0x040fe20000000013 */
[----:B------:R-:W-:Y:S02]  /*6f00*/  HADD2.F32 R59, -RZ, R61.H0_H0 ;  /* 0x2000003dff3b7230 */ /* 0x000fe40000004100 */
[C---:B------:R-:W-:Y:S01]  /*6f10*/  FMUL R23, R38.reuse, R23 ;  /* 0x0000001726177220 */ /* 0x040fe20000400000 */
[C---:B------:R-:W-:Y:S01]  /*6f20*/  FFMA R16, R41.reuse, R55, R16 ;  /* 0x0000003729107223 */ /* 0x040fe20000000010 */
[C---:B------:R-:W-:Y:S01]  /*6f30*/  FFMA R17, R41.reuse, R60, R17 ;  /* 0x0000003c29117223 */ /* 0x040fe20000000011 */
[--C-:B------:R-:W-:Y:S02]  /*6f40*/  HADD2.F32 R61, -RZ, R63.reuse.H0_H0 ;  /* 0x2000003fff3d7230 */ /* 0x100fe40000004100 */
[C---:B------:R-:W-:Y:S01]  /*6f50*/  FFMA R18, R41.reuse, R57, R18 ;  /* 0x0000003929127223 */ /* 0x040fe20000000012 */
[----:B------:R-:W-:Y:S02]  /*6f60*/  HADD2.F32 R66, -RZ, R63.H1_H1 ;  /* 0x3000003fff427230 */ /* 0x000fe40000004100 */
[C---:B------:R-:W-:Y:S01]  /*6f70*/  FMUL R22, R38.reuse, R26 ;  /* 0x0000001a26167220 */ /* 0x040fe20000400000 */
[----:B------:R-:W-:Y:S02]  /*6f80*/  HADD2.F32 R63, -RZ, R65.H0_H0 ;  /* 0x20000041ff3f7230 */ /* 0x000fe40000004100 */
[C---:B------:R-:W-:Y:S01]  /*6f90*/  FFMA R23, R41.reuse, R62, R23 ;  /* 0x0000003e29177223 */ /* 0x040fe20000000017 */
[C---:B------:R-:W-:Y:S01]  /*6fa0*/  FMUL R27, R38.reuse, R27 ;  /* 0x0000001b261b7220 */ /* 0x040fe20000400000 */
[C---:B------:R-:W-:Y:S01]  /*6fb0*/  FFMA R20, R41.reuse, R59, R20 ;  /* 0x0000003b29147223 */ /* 0x040fe20000000014 */
[C---:B------:R-:W-:Y:S01]  /*6fc0*/  FFMA R21, R41.reuse, R64, R21 ;  /* 0x0000004029157223 */ /* 0x040fe20000000015 */
[--C-:B------:R-:W-:Y:S02]  /*6fd0*/  HADD2.F32 R65, -RZ, R67.reuse.H0_H0 ;  /* 0x20000043ff417230 */ /* 0x100fe40000004100 */
[C---:B------:R-:W-:Y:S01]  /*6fe0*/  FFMA R22, R41.reuse, R61, R22 ;  /* 0x0000003d29167223 */ /* 0x040fe20000000016 */
[----:B------:R-:W-:Y:S02]  /*6ff0*/  HADD2.F32 R70, -RZ, R67.H1_H1 ;  /* 0x30000043ff467230 */ /* 0x000fe40000004100 */
[C---:B------:R-:W-:Y:S01]  /*7000*/  FMUL R26, R38.reuse, R30 ;  /* 0x0000001e261a7220 */ /* 0x040fe20000400000 */
[--C-:B------:R-:W-:Y:S02]  /*7010*/  HADD2.F32 R67, -RZ, R40.reuse.H0_H0 ;  /* 0x20000028ff437230 */ /* 0x100fe40000004100 */
[C---:B------:R-:W-:Y:S01]  /*7020*/  FFMA R27, R41.reuse, R66, R27 ;  /* 0x00000042291b7223 */ /* 0x040fe2000000001b */
[C---:B------:R-:W-:Y:S01]  /*7030*/  FMUL R31, R38.reuse, R31 ;  /* 0x0000001f261f7220 */ /* 0x040fe20000400000 */
[C---:B------:R-:W-:Y:S01]  /*7040*/  FFMA R24, R41.reuse, R63, R24 ;  /* 0x0000003f29187223 */ /* 0x040fe20000000018 */
[----:B------:R-:W-:Y:S02]  /*7050*/  HADD2.F32 R40, -RZ, R40.H1_H1 ;  /* 0x30000028ff287230 */ /* 0x000fe40000004100 */
[C---:B------:R-:W-:Y:S01]  /*7060*/  FFMA R25, R41.reuse, R68, R25 ;  /* 0x0000004429197223 */ /* 0x040fe20000000019 */
[--C-:B------:R-:W-:Y:S02]  /*7070*/  HADD2.F32 R69, -RZ, R42.reuse.H0_H0 ;  /* 0x2000002aff457230 */ /* 0x100fe40000004100 */
[C---:B------:R-:W-:Y:S01]  /*7080*/  FFMA R26, R41.reuse, R65, R26 ;  /* 0x00000041291a7223 */ /* 0x040fe2000000001a */
[----:B------:R-:W-:Y:S02]  /*7090*/  HADD2.F32 R42, -RZ, R42.H1_H1 ;  /* 0x3000002aff2a7230 */ /* 0x000fe40000004100 */
[C---:B------:R-:W-:Y:S01]  /*70a0*/  FMUL R30, R38.reuse, R34 ;  /* 0x00000022261e7220 */ /* 0x040fe20000400000 */
[----:B------:R-:W-:Y:S01]  /*70b0*/  FFMA R31, R41, R70, R31 ;  /* 0x00000046291f7223 */ /* 0x000fe2000000001f */
[----:B------:R-:W-:Y:S01]  /*70c0*/  FMUL R35, R38, R35 ;  /* 0x0000002326237220 */ /* 0x000fe20000400000 */
[----:B------:R-:W-:Y:S01]  /*70d0*/  F2FP.SATFINITE.E5M2.F32.PACK_AB_MERGE_C R106, R15, R10, RZ ;  /* 0x0000000a0f6a723e */ /* 0x000fe200048060ff */
[----:B------:R-:W-:Y:S01]  /*70e0*/  FFMA R28, R41, R67, R28 ;  /* 0x00000043291c7223 */ /* 0x000fe2000000001c */
[----:B------:R-:W-:Y:S01]  /*70f0*/  F2FP.SATFINITE.E5M2.F32.PACK_AB_MERGE_C R107, R19, R14, RZ ;  /* 0x0000000e136b723e */ /* 0x000fe200048060ff */
[C---:B------:R-:W-:Y:S01]  /*7100*/  FFMA R29, R41.reuse, R40, R29 ;  /* 0x00000028291d7223 */ /* 0x040fe2000000001d */
[C---:B------:R-:W-:Y:S01]  /*7110*/  FFMA R30, R41.reuse, R69, R30 ;  /* 0x00000045291e7223 */ /* 0x040fe2000000001e */
[----:B------:R-:W-:Y:S01]  /*7120*/  FFMA R35, R41, R42, R35 ;  /* 0x0000002a29237223 */ /* 0x000fe20000000023 */
[----:B------:R-:W-:Y:S02]  /*7130*/  F2FP.SATFINITE.E5M2.F32.PACK_AB_MERGE_C R106, R9, R8, R106 ;  /* 0x00000008096a723e */ /* 0x000fe4000480606a */
[----:B------:R-:W-:Y:S02]  /*7140*/  F2FP.SATFINITE.E5M2.F32.PACK_AB_MERGE_C R107, R13, R12, R107 ;  /* 0x0000000c0d6b723e */ /* 0x000fe4000480606b */
[----:B------:R-:W-:Y:S02]  /*7150*/  F2FP.SATFINITE.E5M2.F32.PACK_AB_MERGE_C R108, R23, R18, RZ ;  /* 0x00000012176c723e */ /* 0x000fe400048060ff */
[----:B------:R-:W-:Y:S01]  /*7160*/  F2FP.SATFINITE.E5M2.F32.PACK_AB_MERGE_C R109, R27, R22, RZ ;  /* 0x000000161b6d723e */ /* 0x000fe200048060ff */
[----:B------:R1:W-:Y:S01]  /*7170*/  STS.128 [R84+UR44+0x4200], R104 ;  /* 0x0042006854007988 */ /* 0x0003e20008000c2c */
[----:B------:R-:W-:Y:S02]  /*7180*/  F2FP.SATFINITE.E5M2.F32.PACK_AB_MERGE_C R113, R31, R26, RZ ;  /* 0x0000001a1f71723e */ /* 0x000fe400048060ff */
[----:B------:R-:W-:Y:S02]  /*7190*/  F2FP.SATFINITE.E5M2.F32.PACK_AB_MERGE_C R114, R35, R30, RZ ;  /* 0x0000001e2372723e */ /* 0x000fe400048060ff */
[----:B------:R-:W-:Y:S02]  /*71a0*/  F2FP.SATFINITE.E5M2.F32.PACK_AB_MERGE_C R108, R17, R16, R108 ;  /* 0x00000010116c723e */ /* 0x000fe4000480606c */
[----:B------:R-:W-:Y:S02]  /*71b0*/  F2FP.SATFINITE.E5M2.F32.PACK_AB_MERGE_C R109, R21, R20, R109 ;  /* 0x00000014156d723e */ /* 0x000fe4000480606d */
[----:B------:R-:W-:Y:S02]  /*71c0*/  F2FP.SATFINITE.E5M2.F32.PACK_AB_MERGE_C R110, R25, R24, R113 ;  /* 0x00000018196e723e */ /* 0x000fe40004806071 */
[----:B------:R-:W-:Y:S02]  /*71d0*/  F2FP.SATFINITE.E5M2.F32.PACK_AB_MERGE_C R111, R29, R28, R114 ;  /* 0x0000001c1d6f723e */ /* 0x000fe40004806072 */
[----:B------:R-:W-:Y:S02]  /*71e0*/  LEA R112, R93, UR44, 0x3 ;  /* 0x0000002c5d707c11 */ /* 0x000fe4000f8e18ff */
[----:B------:R-:W-:Y:S01]  /*71f0*/  @P6 SHF.L.U32 R113, R91, 0x1f, RZ ;  /* 0x0000001f5b716819 */ /* 0x000fe200000006ff */
[----:B------:R1:W-:Y:S01]  /*7200*/  STS.128 [R99+0x4210], R108 ;  /* 0x0042106c63007388 */ /* 0x0003e20000000c00 */
[----:B------:R-:W-:Y:S01]  /*7210*/  @!PT LDS RZ, [RZ] ;  /* 0x00000000fffff984 */ /* 0x000fe20000000800 */
[----:B------:R-:W-:Y:S01]  /*7220*/  @!PT LDS RZ, [RZ] ;  /* 0x00000000fffff984 */ /* 0x000fe20000000800 */
[----:B------:R-:W-:Y:S01]  /*7230*/  @!PT LDS RZ, [RZ] ;  /* 0x00000000fffff984 */ /* 0x000fe20000000800 */
[----:B------:R-:W-:Y:S01]  /*7240*/  @!PT LDS RZ, [RZ] ;  /* 0x00000000fffff984 */ /* 0x000fe20000000800 */
[----:B------:R2:W-:Y:S07]  /*7250*/  MEMBAR.ALL.CTA ;  /* 0x0000000000007992 */ /* 0x0005ee0000008000 */
[----:B--2---:R-:W2:Y:S02]  /*7260*/  FENCE.VIEW.ASYNC.S ;  /* 0x00000000000073c6 */ /* 0x004ea40000000000 */
[----:B--2---:R-:W-:Y:S06]  /*7270*/  BAR.SYNC.DEFER_BLOCKING 0x1, 0x80 ;  /* 0x0042000000007b1d */ /* 0x004fec0000010000 */
[----:B------:R-:W-:Y:S05]  /*7280*/  @P0 BRA `(.L_x_113) ;  /* 0x0000000000280947 */ /* 0x000fea0003800000 */
[----:B------:R-:W-:Y:S01]  /*7290*/  UIADD3 UR4, UPT, UPT, UR44, 0x4200, URZ ;  /* 0x000042002c047890 */ /* 0x000fe2000fffe0ff */
[----:B------:R-:W-:Y:S05]  /*72a0*/  UMOV UR51, UR36 ;  /* 0x0000002400337c82 */ /* 0x000fea0008000000 */
[----:B------:R-:W-:Y:S01]  /*72b0*/  MOV R96, UR4 ;  /* 0x0000000400607c02 */ /* 0x000fe20008000f00 */
[----:B------:R-:W-:Y:S03]  /*72c0*/  UIADD3 UR4, UP0, UPT, UR62, 0x680, URZ ;  /* 0x000006803e047890 */ /* 0x000fe6000ff1e0ff */
[----:B------:R-:W-:Y:S01]  /*72d0*/  R2UR UR48, R96 ;  /* 0x00000000603072ca */ /* 0x000fe200000e0000 */
[----:B------:R-:W-:Y:S11]  /*72e0*/  UIADD3.X UR5, UPT, UPT, URZ, UR63, URZ, UP0, !UPT ;  /* 0x0000003fff057290 */ /* 0x000ff600087fe4ff */
[----:B------:R-:W-:Y:S01]  /*72f0*/  @!UPT UIADD3 URZ, UPT, UPT, URZ, URZ, URZ ;  /* 0x000000fffffff290 */ /* 0x000fe2000fffe0ff */
[----:B------:R2:W-:Y:S01]  /*7300*/  UTMASTG.3D [UR48], [UR4] ;  /* 0x00000030040073b5 */ /* 0x0005e20008010000 */
[----:B------:R0:W-:Y:S01]  /*7310*/  UTMACMDFLUSH ;  /* 0x00000000000079b7 */ /* 0x0001e20000000000 */
[----:B--2---:R-:W-:Y:S04]  /*7320*/  DEPBAR.LE SB0, 0x1 ;  /* 0x000080400000791a */ /* 0x004fe80000000000 */
.L_x_113:
[----:B------:R-:W-:Y:S05]  /*7330*/  BSYNC.RECONVERGENT B0 ;  /* 0x0000000000007941 */ /* 0x000fea0003800200 */
.L_x_112:
[----:B------:R-:W-:Y:S06]  /*7340*/  BAR.SYNC.DEFER_BLOCKING 0x1, 0x80 ;  /* 0x0042000000007b1d */ /* 0x000fec0000010000 */
[----:B------:R-:W2:Y:S01]  /*7350*/  @P6 SYNCS.PHASECHK.TRANS64.TRYWAIT P0, [R112+URZ+0xa0], R113 ;  /* 0x0000a071700065a7 */ /* 0x000ea200080011ff */
[----:B------:R-:W-:Y:S01]  /*7360*/  BSSY B1, `(.L_x_114) ;  /* 0x0000020000017945 */ /* 0x000fe20003800000 */
[----:B--2---:R-:W-:Y:S03]  /*7370*/  @P6 SEL R100, RZ, 0x1, !P0 ;  /* 0x00000001ff646807 */ /* 0x004fe60004000000 */
[----:B------:R-:W-:Y:S05]  /*7380*/  @!P6 BRA `(.L_x_115) ;  /* 0x000000000074e947 */ /* 0x000fea0003800000 */
[----:B------:R-:W-:Y:S01]  /*7390*/  ISETP.NE.AND P1, PT, R101, RZ, PT ;  /* 0x000000ff6500720c */ /* 0x000fe20003f25270 */
[----:B------:R-:W2:Y:S01]  /*73a0*/  S2R R0, SR_CgaCtaId ;  /* 0x0000000000007919 */ /* 0x000ea20000008800 */
[----:B------:R-:W-:Y:S01]  /*73b0*/  ISETP.NE.AND P0, PT, R100, RZ, PT ;  /* 0x000000ff6400720c */ /* 0x000fe20003f05270 */
[----:B------:R-:W-:Y:S10]  /*73c0*/  BSSY B0, `(.L_x_116) ;  /* 0x0000008000007945 */ /* 0x000ff40003800000 */
[----:B------:R-:W-:Y:S05]  /*73d0*/  @P1 IMAD R2, R93, 0x1000, R84 ;  /* 0x000010005d021824 */ /* 0x000fea00078e0254 */
[----:B------:R-:W-:Y:S05]  /*73e0*/  @P1 IADD3 R4, PT, PT, R2, UR44, RZ ;  /* 0x0000002c02041c10 */ /* 0x000fea000fffe0ff */
[----:B------:R-:W-:Y:S01]  /*73f0*/  @P1 IMAD.IADD R4, R4, 0x1, R103 ;  /* 0x0000000104041824 */ /* 0x000fe200078e0267 */
[----:B------:R-:W-:Y:S06]  /*7400*/  @P0 BRA `(.L_x_117) ;  /* 0x00000000000c0947 */ /* 0x000fec0003800000 */
[----:B------:R-:W-:Y:S04]  /*7410*/  SHF.L.U32 R3, R91, 0x1f, RZ ;  /* 0x0000001f5b037819 */ /* 0x000fe800000006ff */
[----:B------:R-:W3:Y:S02]  /*7420*/  SYNCS.PHASECHK.TRANS64.TRYWAIT P0, [R112+URZ+0xa0], R3 ;  /* 0x0000a003700075a7 */ /* 0x000ee400080011ff */
[----:B---3--:R-:W-:Y:S05]  /*7430*/  @!P0 BRA `(.L_x_118) ;  /* 0x0000003400548947 */ /* 0x008fea0003800000 */
.L_x_117:
[----:B------:R-:W-:Y:S05]  /*7440*/  BSYNC B0 ;  /* 0x0000000000007941 */ /* 0x000fea0003800000 */
.L_x_116:
[----:B------:R-:W-:Y:S01]  /*7450*/  ISETP.NE.AND P0, PT, R101, RZ, PT ;  /* 0x000000ff6500720c */ /* 0x000fe20003f05270 */
[----:B---3--:R-:W-:Y:S02]  /*7460*/  VIADD R3, R112, 0xc0 ;  /* 0x000000c070037836 */ /* 0x008fe40000000000 */
[----:B------:R-:W-:Y:S03]  /*7470*/  VIADD R93, R93, 0x1 ;  /* 0x000000015d5d7836 */ /* 0x000fe60000000000 */
[----:B--2---:R-:W-:Y:S07]  /*7480*/  PRMT R0, R0, 0x654, R3 ;  /* 0x0000065400007816 */ /* 0x004fee0000000003 */
[----:B------:R2:W3:Y:S04]  /*7490*/  @P0 LDS.128 R72, [R2+UR44+0x200] ;  /* 0x0002002c02480984 */ /* 0x0004e80008000c00 */
[----:B------:R2:W4:Y:S01]  /*74a0*/  @P0 LDS.128 R76, [R4+0x210] ;  /* 0x00021000044c0984 */ /* 0x0005220000000c00 */
        /* <DEDUP_REMOVED lines=10> */
[----:B--23--:R-:W-:Y:S02]  /*7550*/  LOP3.LUT R91, R91, R0, RZ, 0x3c, !PT ;  /* 0x000000005b5b7212 */ /* 0x00cfe400078e3cff */
.L_x_115:
[----:B------:R-:W-:Y:S05]  /*7560*/  BSYNC B1 ;  /* 0x0000000000017941 */ /* 0x000fea0003800000 */
.L_x_114:
[----:B------:R-:W-:Y:S05]  /*7570*/  VIADD R3, R39, 0x40 ;  /* 0x0000004027037836 */ /* 0x000fea0000000000 */
[----:B------:R-:W-:Y:S04]  /*7580*/  SHF.R.U32.HI R3, RZ, 0x15, R3 ;  /* 0x00000015ff037819 */ /* 0x000fe80000011603 */
[----:B------:R-:W-:Y:S11]  /*7590*/  LOP3.LUT P0, RZ, R3, 0x3, R86, 0x48, !PT ;  /* 0x0000000303ff7812 */ /* 0x000ff60007804856 */
[----:B------:R-:W-:Y:S02]  /*75a0*/  @!UPT UIADD3 URZ, UPT, UPT, URZ, URZ, URZ ;  /* 0x000000fffffff290 */ /* 0x000fe4000fffe0ff */
[----:B------:R-:W-:Y:S05]  /*75b0*/  @!P0 BRA `(.L_x_119) ;  /* 0x0000000000408947 */ /* 0x000fea0003800000 */
[----:B------:R-:W2:Y:S01]  /*75c0*/  LDCU.64 UR8, c[0x4][0x78] ;  /* 0x01000f00ff0877ac */ /* 0x000ea20008000a00 */
[----:B------:R-:W-:Y:S01]  /*75d0*/  MOV R3, 0x0 ;  /* 0x0000000000037802 */ /* 0x000fe20000000f00 */
[----:B------:R-:W-:Y:S02]  /*75e0*/  HFMA2 R12, -RZ, RZ, 0, 5.9604644775390625e-08 ;  /* 0x00000001ff0c7431 */ /* 0x000fe400000001ff */
[----:B------:R-:W-:Y:S02]  /*75f0*/  IMAD.MOV.U32 R8, RZ, RZ, 0x192 ;  /* 0x00000192ff087424 */ /* 0x000fe400078e00ff */
[----:B------:R-:W-:Y:S01]  /*7600*/  IMAD.MOV.U32 R13, RZ, RZ, RZ ;  /* 0x000000ffff0d7224 */ /* 0x000fe200078e00ff */
[----:B------:R-:W3:Y:S01]  /*7610*/  LDCU.64 UR6, c[0x4][0x80] ;  /* 0x01001000ff0677ac */ /* 0x000ee20008000a00 */
[----:B------:R-:W1:Y:S01]  /*7620*/  LDC.64 R2, c[0x4][R3] ;  /* 0x0100000003027b82 */ /* 0x000e620000000a00 */
[----:B------:R-:W5:Y:S01]  /*7630*/  LDCU.64 UR4, c[0x4][0x18] ;  /* 0x01000300ff0477ac */ /* 0x000f620008000a00 */
[----:B--2---:R-:W-:Y:S01]  /*7640*/  MOV R5, UR9 ;  /* 0x0000000900057c02 */ /* 0x004fe20008000f00 */
[----:B------:R-:W-:Y:S01]  /*7650*/  IMAD.U32 R4, RZ, RZ, UR8 ;  /* 0x00000008ff047e24 */ /* 0x000fe2000f8e00ff */
[----:B---3--:R-:W-:Y:S01]  /*7660*/  MOV R7, UR7 ;  /* 0x0000000700077c02 */ /* 0x008fe20008000f00 */
[----:B------:R-:W-:Y:S01]  /*7670*/  IMAD.U32 R6, RZ, RZ, UR6 ;  /* 0x00000006ff067e24 */ /* 0x000fe2000f8e00ff */
[----:B-----5:R-:W-:Y:S01]  /*7680*/  MOV R11, UR5 ;  /* 0x00000005000b7c02 */ /* 0x020fe20008000f00 */
[----:B------:R-:W-:Y:S02]  /*7690*/  IMAD.U32 R10, RZ, RZ, UR4 ;  /* 0x00000004ff0a7e24 */ /* 0x000fe4000f8e00ff */
[----:B------:R-:W-:Y:S07]  /*76a0*/  LEPC R20, `(.L_x_119) ;  /* 0x000000001014794e */ /* 0x000fee0000000000 */
[----:B-1--4-:R-:W-:Y:S05]  /*76b0*/  CALL.ABS.NOINC R2 ;  /* 0x0000000002007343 */ /* 0x012fea0003c00000 */
.L_x_119:
        /* <DEDUP_REMOVED lines=14> */
[----:B------:R-:W-:Y:S01]  /*77a0*/  F2FP.F16.E5M2.UNPACK_B R54, R75 ;  /* 0x0000004bff36723e */ /* 0x000fe200020004ff */
[----:B------:R-:W-:Y:S01]  /*77b0*/  LDTM.16dp32bit_t0_t15.x32 R4, tmem[UR4+0x40] ;  /* 0x00004004000479ee */ /* 0x000fe20008a80000 */
[----:B------:R-:W2:Y:S01]  /*77c0*/  LDTM.16dp32bit_t16_t31.x32 R4, tmem[UR4+0x60] ;  /* 0x00006004000479ee */ /* 0x000ea20008aa0000 */
[----:B------:R-:W-:Y:S01]  /*77d0*/  HADD2.F32 R46, -RZ, R46.H1_H1 ;  /* 0x3000002eff2e7230 */ /* 0x000fe20000004100 */
[----:B----4-:R-:W-:Y:S01]  /*77e0*/  F2FP.F16.E5M2.UNPACK_B R58, R76 ;  /* 0x0000004cff3a723e */ /* 0x010fe200020004ff */
[--C-:B------:R-:W-:Y:S01]  /*77f0*/  HADD2.F32 R49, -RZ, R50.reuse.H0_H0 ;  /* 0x20000032ff317230 */ /* 0x100fe20000004100 */
[----:B------:R-:W-:Y:S01]  /*7800*/  F2FP.F16.E5M2.UNPACK_B R62, R77 ;  /* 0x0000004dff3e723e */ /* 0x000fe200020004ff */
[----:B------:R-:W-:Y:S01]  /*7810*/  HADD2.F32 R50, -RZ, R50.H1_H1 ;  /* 0x30000032ff327230 */ /* 0x000fe20000004100 */
[----:B------:R-:W-:Y:S01]  /*7820*/  F2FP.F16.E5M2.UNPACK_B R66, R78 ;  /* 0x0000004eff42723e */ /* 0x000fe200020004ff */
[--C-:B------:R-:W-:Y:S01]  /*7830*/  HADD2.F32 R53, -RZ, R54.reuse.H0_H0 ;  /* 0x20000036ff357230 */ /* 0x100fe20000004100 */
[----:B------:R-:W-:Y:S01]  /*7840*/  F2FP.F16.E5M2.UNPACK_B R70, R79 ;  /* 0x0000004fff46723e */ /* 0x000fe200020004ff */
[----:B------:R-:W-:Y:S01]  /*7850*/  HADD2.F32 R54, -RZ, R54.H1_H1 ;  /* 0x30000036ff367230 */ /* 0x000fe20000004100 */
[----:B------:R-:W-:Y:S01]  /*7860*/  F2FP.F16.E5M2.UNPACK_B R56, R75.H1 ;  /* 0x0000004bff38723e */ /* 0x000fe200030004ff */
[--C-:B------:R-:W-:Y:S01]  /*7870*/  HADD2.F32 R57, -RZ, R58.reuse.H0_H0 ;  /* 0x2000003aff397230 */ /* 0x100fe20000004100 */
[----:B------:R-:W-:Y:S01]  /*7880*/  F2FP.F16.E5M2.UNPACK_B R60, R76.H1 ;  /* 0x0000004cff3c723e */ /* 0x000fe200030004ff */
[----:B------:R-:W-:Y:S01]  /*7890*/  HADD2.F32 R58, -RZ, R58.H1_H1 ;  /* 0x3000003aff3a7230 */ /* 0x000fe20000004100 */
[----:B------:R-:W-:Y:S01]  /*78a0*/  F2FP.F16.E5M2.UNPACK_B R64, R77.H1 ;  /* 0x0000004dff40723e */ /* 0x000fe200030004ff */
[--C-:B------:R-:W-:Y:S01]  /*78b0*/  HADD2.F32 R61, -RZ, R62.reuse.H0_H0 ;  /* 0x2000003eff3d7230 */ /* 0x100fe20000004100 */
[----:B------:R-:W-:Y:S01]  /*78c0*/  F2FP.F16.E5M2.UNPACK_B R68, R78.H1 ;  /* 0x0000004eff44723e */ /* 0x000fe200030004ff */
[----:B------:R-:W-:Y:S01]  /*78d0*/  HADD2.F32 R62, -RZ, R62.H1_H1 ;  /* 0x3000003eff3e7230 */ /* 0x000fe20000004100 */
[----:B------:R-:W-:Y:S01]  /*78e0*/  ISETP.NE.AND P0, PT, R97, RZ, PT ;  /* 0x000000ff6100720c */ /* 0x000fe20003f05270 */
[--C-:B------:R-:W-:Y:S01]  /*78f0*/  HADD2.F32 R65, -RZ, R66.reuse.H0_H0 ;  /* 0x20000042ff417230 */ /* 0x100fe20000004100 */
[----:B------:R-:W-:Y:S01]  /*7900*/  ISETP.NE.AND P6, PT, R102, RZ, PT ;  /* 0x000000ff6600720c */ /* 0x000fe20003fc5270 */
[----:B------:R-:W-:Y:S02]  /*7910*/  HADD2.F32 R66, -RZ, R66.H1_H1 ;  /* 0x30000042ff427230 */ /* 0x000fe40000004100 */
[--C-:B------:R-:W-:Y:S02]  /*7920*/  HADD2.F32 R69, -RZ, R70.reuse.H0_H0 ;  /* 0x20000046ff457230 */ /* 0x100fe40000004100 */
[C---:B--2---:R-:W-:Y:S01]  /*7930*/  FMUL R0, R38.reuse, R4 ;  /* 0x0000000426007220 */ /* 0x044fe20000400000 */
[C---:B------:R-:W-:Y:S01]  /*7940*/  FMUL R2, R38.reuse, R5 ;  /* 0x0000000526027220 */ /* 0x040fe20000400000 */
[C---:B------:R-:W-:Y:S01]  /*7950*/  FMUL R4, R38.reuse, R8 ;  /* 0x0000000826047220 */ /* 0x040fe20000400000 */
[C---:B------:R-:W-:Y:S01]  /*7960*/  FMUL R5, R38.reuse, R9 ;  /* 0x0000000926057220 */ /* 0x040fe20000400000 */
[C---:B------:R-:W-:Y:S01]  /*7970*/  FFMA R0, R41.reuse, R40, R0 ;  /* 0x0000002829007223 */ /* 0x040fe20000000000 */
[C---:B------:R-:W-:Y:S01]  /*7980*/  FFMA R2, R41.reuse, R43, R2 ;  /* 0x0000002b29027223 */ /* 0x040fe20000000002 */
        /* <DEDUP_REMOVED lines=10> */
[----:B------:R-:W-:Y:S02]  /*7a30*/  HADD2.F32 R70, -RZ, R70.H1_H1 ;  /* 0x30000046ff467230 */ /* 0x000fe40000004100 */
[C---:B------:R-:W-:Y:S01]  /*7a40*/  FMUL R28, R38.reuse, R32 ;  /* 0x00000020261c7220 */ /* 0x040fe20000400000 */
[C---:B------:R-:W-:Y:S01]  /*7a50*/  FMUL R29, R38.reuse, R33 ;  /* 0x00000021261d7220 */ /* 0x040fe20000400000 */
[C---:B------:R-:W-:Y:S01]  /*7a60*/  FMUL R3, R38.reuse, R6 ;  /* 0x0000000626037220 */ /* 0x040fe20000400000 */
[C---:B------:R-:W-:Y:S01]  /*7a70*/  FMUL R7, R38.reuse, R7 ;  /* 0x0000000726077220 */ /* 0x040fe20000400000 */
[--C-:B------:R-:W-:Y:S02]  /*7a80*/  HADD2.F32 R47, -RZ, R48.reuse.H0_H0 ;  /* 0x20000030ff2f7230 */ /* 0x100fe40000004100 */
[C---:B------:R-:W-:Y:S01]  /*7a90*/  FMUL R6, R38.reuse, R10 ;  /* 0x0000000a26067220 */ /* 0x040fe20000400000 */
[C---:B------:R-:W-:Y:S01]  /*7aa0*/  FFMA R3, R41.reuse, R42, R3 ;  /* 0x0000002a29037223 */ /* 0x040fe20000000003 */
[----:B------:R-:W-:Y:S02]  /*7ab0*/  HADD2.F32 R48, -RZ, R48.H1_H1 ;  /* 0x30000030ff307230 */ /* 0x000fe40000004100 */
[C---:B------:R-:W-:Y:S01]  /*7ac0*/  FFMA R7, R41.reuse, R44, R7 ;  /* 0x0000002c29077223 */ /* 0x040fe20000000007 */
[C---:B------:R-:W-:Y:S01]  /*7ad0*/  FFMA R4, R41.reuse, R45, R4 ;  /* 0x0000002d29047223 */ /* 0x040fe20000000004 */
[C---:B------:R-:W-:Y:S01]  /*7ae0*/  FFMA R5, R41.reuse, R46, R5 ;  /* 0x0000002e29057223 */ /* 0x040fe20000000005 */
[----:B------:R-:W-:Y:S01]  /*7af0*/  FFMA R6, R41, R47, R6 ;  /* 0x0000002f29067223 */ /* 0x000fe20000000006 */
[----:B------:R-:W-:Y:S01]  /*7b00*/  FMUL R11, R38, R11 ;  /* 0x0000000b260b7220 */ /* 0x000fe20000400000 */
[----:B------:R-:W-:Y:S01]  /*7b10*/  F2FP.F16.E5M2.UNPACK_B R40, R79.H1 ;  /* 0x0000004fff28723e */ /* 0x000fe200030004ff */
[--C-:B------:R-:W-:Y:S01]  /*7b20*/  HADD2.F32 R51, -RZ, R52.reuse.H0_H0 ;  /* 0x20000034ff337230 */ /* 0x100fe20000004100 */
[----:B-1----:R-:W-:Y:S01]  /*7b30*/  F2FP.SATFINITE.E5M2.F32.PACK_AB_MERGE_C R105, R7, R3, RZ ;  /* 0x000000030769723e */ /* 0x002fe200048060ff */
[C---:B------:R-:W-:Y:S01]  /*7b40*/  FFMA R11, R41.reuse, R48, R11 ;  /* 0x00000030290b7223 */ /* 0x040fe2000000000b */
[C---:B------:R-:W-:Y:S01]  /*7b50*/  FFMA R8, R41.reuse, R49, R8 ;  /* 0x0000003129087223 */ /* 0x040fe20000000008 */
[----:B------:R-:W-:Y:S01]  /*7b60*/  FFMA R9, R41, R50, R9 ;  /* 0x0000003229097223 */ /* 0x000fe20000000009 */
[----:B------:R-:W-:Y:S01]  /*7b70*/  F2FP.SATFINITE.E5M2.F32.PACK_AB_MERGE_C R104, R2, R0, R105 ;  /* 0x000000000268723e */ /* 0x000fe20004806069 */
[----:B------:R-:W-:Y:S01]  /*7b80*/  HADD2.F32 R52, -RZ, R52.H1_H1 ;  /* 0x30000034ff347230 */ /* 0x000fe20000004100 */
[----:B------:R-:W-:Y:S01]  /*7b90*/  F2FP.SATFINITE.E5M2.F32.PACK_AB_MERGE_C R106, R11, R6, RZ ;  /* 0x000000060b6a723e */ /* 0x000fe200048060ff */
[C---:B------:R-:W-:Y:S01]  /*7ba0*/  FMUL R10, R38.reuse, R14 ;  /* 0x0000000e260a7220 */ /* 0x040fe20000400000 */
[C---:B------:R-:W-:Y:S01]  /*7bb0*/  FMUL R15, R38.reuse, R15 ;  /* 0x0000000f260f7220 */ /* 0x040fe20000400000 */
[--C-:B------:R-:W-:Y:S01]  /*7bc0*/  HADD2.F32 R55, -RZ, R56.reuse.H0_H0 ;  /* 0x20000038ff377230 */ /* 0x100fe20000004100 */
[----:B------:R-:W-:Y:S01]  /*7bd0*/  F2FP.SATFINITE.E5M2.F32.PACK_AB_MERGE_C R105, R5, R4, R106 ;  /* 0x000000040569723e */ /* 0x000fe2000480606a */
[C---:B------:R-:W-:Y:S01]  /*7be0*/  FFMA R10, R41.reuse, R51, R10 ;  /* 0x00000033290a7223 */ /* 0x040fe2000000000a */
[C---:B------:R-:W-:Y:S01]  /*7bf0*/  FFMA R15, R41.reuse, R52, R15 ;  /* 0x00000034290f7223 */ /* 0x040fe2000000000f */
[C---:B------:R-:W-:Y:S01]  /*7c00*/  FFMA R12, R41.reuse, R53, R12 ;  /* 0x00000035290c7223 */ /* 0x040fe2000000000c */
[C---:B------:R-:W-:Y:S01]  /*7c10*/  FFMA R13, R41.reuse, R54, R13 ;  /* 0x00000036290d7223 */ /* 0x040fe2000000000d */
[----:B------:R-:W-:Y:S02]  /*7c20*/  HADD2.F32 R56, -RZ, R56.H1_H1 ;  /* 0x30000038ff387230 */ /* 0x000fe40000004100 */
[C---:B------:R-:W-:Y:S01]  /*7c30*/  FMUL R14, R38.reuse, R18 ;  /* 0x00000012260e7220 */ /* 0x040fe20000400000 */
[C---:B------:R-:W-:Y:S01]  /*7c40*/  FMUL R19, R38.reuse, R19 ;  /* 0x0000001326137220 */ /* 0x040fe20000400000 */
[--C-:B------:R-:W-:Y:S02]  /*7c50*/  HADD2.F32 R59, -RZ, R60.reuse.H0_H0 ;  /* 0x2000003cff3b7230 */ /* 0x100fe40000004100 */
[C---:B------:R-:W-:Y:S01]  /*7c60*/  FMUL R18, R38.reuse, R22 ;  /* 0x0000001626127220 */ /* 0x040fe20000400000 */
[C---:B------:R-:W-:Y:S01]  /*7c70*/  FFMA R14, R41.reuse, R55, R14 ;  /* 0x00000037290e7223 */ /* 0x040fe2000000000e */
[----:B------:R-:W-:Y:S02]  /*7c80*/  HADD2.F32 R60, -RZ, R60.H1_H1 ;  /* 0x3000003cff3c7230 */ /* 0x000fe40000004100 */
        /* <DEDUP_REMOVED lines=8> */
[C---:B------:R-:W-:Y:S01]  /*7d10*/  FFMA R23, R41.reuse, R60, R23 ;  /* 0x0000003c29177223 */ /* 0x040fe20000000017 */
[C---:B------:R-:W-:Y:S01]  /*7d20*/  FMUL R27, R38.reuse, R27 ;  /* 0x0000001b261b7220 */ /* 0x040fe20000400000 */
[C---:B------:R-:W-:Y:S01]  /*7d30*/  FFMA R20, R41.reuse, R61, R20 ;  /* 0x0000003d29147223 */ /* 0x040fe20000000014 */
[C---:B------:R-:W-:Y:S01]  /*7d40*/  FFMA R21, R41.reuse, R62, R21 ;  /* 0x0000003e29157223 */ /* 0x040fe20000000015 */
[--C-:B------:R-:W-:Y:S02]  /*7d50*/  HADD2.F32 R67, -RZ, R68.reuse.H0_H0 ;  /* 0x20000044ff437230 */ /* 0x100fe40000004100 */
[----:B------:R-:W-:Y:S01]  /*7d60*/  FFMA R22, R41, R63, R22 ;  /* 0x0000003f29167223 */ /* 0x000fe20000000016 */
[----:B------:R-:W-:Y:S02]  /*7d70*/  HADD2.F32 R68, -RZ, R68.H1_H1 ;  /* 0x30000044ff447230 */ /* 0x000fe40000004100 */
[C---:B------:R-:W-:Y:S01]  /*7d80*/  FMUL R26, R38.reuse, R30 ;  /* 0x0000001e261a7220 */ /* 0x040fe20000400000 */
[----:B------:R-:W-:Y:S01]  /*7d90*/  F2FP.SATFINITE.E5M2.F32.PACK_AB_MERGE_C R107, R15, R10, RZ ;  /* 0x0000000a0f6b723e */ /* 0x000fe200048060ff */
        /* <DEDUP_REMOVED lines=8> */
[----:B------:R-:W-:Y:S01]  /*7e20*/  F2FP.SATFINITE.E5M2.F32.PACK_AB_MERGE_C R106, R9, R8, R107 ;  /* 0x00000008096a723e */ /* 0x000fe2000480606b */
[----:B------:R-:W-:Y:S01]  /*7e30*/  FFMA R31, R41, R68, R31 ;  /* 0x00000044291f7223 */ /* 0x000fe2000000001f */
[----:B------:R-:W-:Y:S01]  /*7e40*/  FMUL R35, R38, R35 ;  /* 0x0000002326237220 */ /* 0x000fe20000400000 */
[----:B------:R-:W-:Y:S01]  /*7e50*/  F2FP.SATFINITE.E5M2.F32.PACK_AB_MERGE_C R107, R19, R14, RZ ;  /* 0x0000000e136b723e */ /* 0x000fe200048060ff */
[C---:B------:R-:W-:Y:S01]  /*7e60*/  FFMA R28, R41.reuse, R69, R28 ;  /* 0x00000045291c7223 */ /* 0x040fe2000000001c */
[C---:B------:R-:W-:Y:S01]  /*7e70*/  FFMA R29, R41.reuse, R70, R29 ;  /* 0x00000046291d7223 */ /* 0x040fe2000000001d */
[C---:B------:R-:W-:Y:S01]  /*7e80*/  FFMA R30, R41.reuse, R43, R30 ;  /* 0x0000002b291e7223 */ /* 0x040fe2000000001e */
[----:B------:R-:W-:Y:S01]  /*7e90*/  FFMA R35, R41, R40, R35 ;  /* 0x0000002829237223 */ /* 0x000fe20000000023 */
        /* <DEDUP_REMOVED lines=21> */
[----:B------:R-:W-:Y:S02]  /*7ff0*/  UIADD3 UR4, UP0, UPT, UR62, 0x680, URZ ;  /* 0x000006803e047890 */ /* 0x000fe4000ff1e0ff */
[----:B------:R-:W-:Y:S02]  /*8000*/  UIADD3 UR9, UPT, UPT, UR49, 0x40, URZ ;  /* 0x0000004031097890 */ /* 0x000fe4000fffe0ff */
[----:B------:R-:W-:Y:S02]  /*8010*/  UIADD3 UR8, UPT, UPT, UR44, 0x5200, URZ ;  /* 0x000052002c087890 */ /* 0x000fe4000fffe0ff */
[----:B------:R-:W-:Y:S01]  /*8020*/  UIADD3.X UR5, UPT, UPT, URZ, UR63, URZ, UP0, !UPT ;  /* 0x0000003fff057290 */ /* 0x000fe200087fe4ff */
[----:B------:R-:W-:Y:S01]  /*8030*/  UMOV UR10, UR50 ;  /* 0x00000032000a7c82 */ /* 0x000fe20008000000 */
[----:B------:R-:W-:Y:S07]  /*8040*/  UMOV UR11, UR36 ;  /* 0x00000024000b7c82 */ /* 0x000fee0008000000 */
[----:B------:R2:W-:Y:S01]  /*8050*/  UTMASTG.3D [UR8], [UR4] ;  /* 0x00000008040073b5 */ /* 0x0005e20008010000 */
[----:B------:R0:W-:Y:S01]  /*8060*/  UTMACMDFLUSH ;  /* 0x00000000000079b7 */ /* 0x0001e20000000000 */
[----:B--2---:R-:W-:Y:S04]  /*8070*/  DEPBAR.LE SB0, 0x1 ;  /* 0x000080400000791a */ /* 0x004fe80000000000 */
.L_x_121:
[----:B------:R-:W-:Y:S05]  /*8080*/  BSYNC.RECONVERGENT B0 ;  /* 0x0000000000007941 */ /* 0x000fea0003800200 */
.L_x_120:
        /* <DEDUP_REMOVED lines=16> */
.L_x_125:
[----:B------:R-:W-:Y:S05]  /*8190*/  BSYNC B0 ;  /* 0x0000000000007941 */ /* 0x000fea0003800000 */
.L_x_124:
        /* <DEDUP_REMOVED lines=17> */
.L_x_123:
[----:B------:R-:W-:Y:S05]  /*82b0*/  BSYNC B1 ;  /* 0x0000000000017941 */ /* 0x000fea0003800000 */
.L_x_122:
        /* <DEDUP_REMOVED lines=21> */
.L_x_127:
        /* <DEDUP_REMOVED lines=18> */
[----:B------:R-:W-:Y:S01]  /*8530*/  ISETP.NE.AND P6, PT, R102, RZ, PT ;  /* 0x000000ff6600720c */ /* 0x000fe20003fc5270 */
[--C-:B------:R-:W-:Y:S01]  /*8540*/  HADD2.F32 R49, -RZ, R50.reuse.H0_H0 ;  /* 0x20000032ff317230 */ /* 0x100fe20000004100 */
[----:B----4-:R-:W-:Y:S01]  /*8550*/  F2FP.F16.E5M2.UNPACK_B R58, R76 ;  /* 0x0000004cff3a723e */ /* 0x010fe200020004ff */
[----:B------:R-:W-:Y:S01]  /*8560*/  HADD2.F32 R50, -RZ, R50.H1_H1 ;  /* 0x30000032ff327230 */ /* 0x000fe20000004100 */
[----:B------:R-:W-:Y:S01]  /*8570*/  F2FP.F16.E5M2.UNPACK_B R62, R77 ;  /* 0x0000004dff3e723e */ /* 0x000fe200020004ff */
[--C-:B------:R-:W-:Y:S01]  /*8580*/  HADD2.F32 R53, -RZ, R54.reuse.H0_H0 ;  /* 0x20000036ff357230 */ /* 0x100fe20000004100 */
[----:B------:R-:W-:Y:S01]  /*8590*/  F2FP.F16.E5M2.UNPACK_B R66, R78 ;  /* 0x0000004eff42723e */ /* 0x000fe200020004ff */
[----:B------:R-:W-:Y:S01]  /*85a0*/  HADD2.F32 R54, -RZ, R54.H1_H1 ;  /* 0x30000036ff367230 */ /* 0x000fe20000004100 */
[----:B------:R-:W-:Y:S01]  /*85b0*/  F2FP.F16.E5M2.UNPACK_B R70, R79 ;  /* 0x0000004fff46723e */ /* 0x000fe200020004ff */
[--C-:B------:R-:W-:Y:S01]  /*85c0*/  HADD2.F32 R57, -RZ, R58.reuse.H0_H0 ;  /* 0x2000003aff397230 */ /* 0x100fe20000004100 */
[----:B------:R-:W-:Y:S01]  /*85d0*/  F2FP.F16.E5M2.UNPACK_B R56, R75.H1 ;  /* 0x0000004bff38723e */ /* 0x000fe200030004ff */
[----:B------:R-:W-:Y:S01]  /*85e0*/  HADD2.F32 R58, -RZ, R58.H1_H1 ;  /* 0x3000003aff3a7230 */ /* 0x000fe20000004100 */
[----:B------:R-:W-:Y:S01]  /*85f0*/  F2FP.F16.E5M2.UNPACK_B R60, R76.H1 ;  /* 0x0000004cff3c723e */ /* 0x000fe200030004ff */
[--C-:B------:R-:W-:Y:S01]  /*8600*/  HADD2.F32 R61, -RZ, R62.reuse.H0_H0 ;  /* 0x2000003eff3d7230 */ /* 0x100fe20000004100 */
[----:B------:R-:W-:Y:S01]  /*8610*/  F2FP.F16.E5M2.UNPACK_B R64, R77.H1 ;  /* 0x0000004dff40723e */ /* 0x000fe200030004ff */
[----:B------:R-:W-:Y:S01]  /*8620*/  HADD2.F32 R62, -RZ, R62.H1_H1 ;  /* 0x3000003eff3e7230 */ /* 0x000fe20000004100 */
[----:B------:R-:W-:Y:S01]  /*8630*/  F2FP.F16.E5M2.UNPACK_B R68, R78.H1 ;  /* 0x0000004eff44723e */ /* 0x000fe200030004ff */
        /* <DEDUP_REMOVED lines=112> */
[----:B------:R-:W-:Y:S02]  /*8d40*/  UIADD3 UR4, UPT, UPT, UR44, 0x4200, URZ ;  /* 0x000042002c047890 */ /* 0x000fe4000fffe0ff */
[----:B------:R-:W-:Y:S01]  /*8d50*/  UIADD3 UR9, UPT, UPT, UR49, 0x80, URZ ;  /* 0x0000008031097890 */ /* 0x000fe2000fffe0ff */
[----:B------:R-:W-:Y:S01]  /*8d60*/  UMOV UR10, UR50 ;  /* 0x00000032000a7c82 */ /* 0x000fe20008000000 */
[----:B------:R-:W-:Y:S02]  /*8d70*/  UMOV UR11, UR36 ;  /* 0x00000024000b7c82 */ /* 0x000fe40008000000 */
        /* <DEDUP_REMOVED lines=8> */
.L_x_129:
[----:B------:R-:W-:Y:S05]  /*8e00*/  BSYNC.RECONVERGENT B0 ;  /* 0x0000000000007941 */ /* 0x000fea0003800200 */
.L_x_128:
        /* <DEDUP_REMOVED lines=16> */
.L_x_133:
[----:B------:R-:W-:Y:S05]  /*8f10*/  BSYNC B0 ;  /* 0x0000000000007941 */ /* 0x000fea0003800000 */
.L_x_132:
        /* <DEDUP_REMOVED lines=17> */
.L_x_131:
[----:B------:R-:W-:Y:S05]  /*9030*/  BSYNC B1 ;  /* 0x0000000000017941 */ /* 0x000fea0003800000 */
.L_x_130:
        /* <DEDUP_REMOVED lines=21> */
.L_x_135:
[----:B------:R-:W-:Y:S01]  /*9190*/  ISETP.NE.AND P0, PT, R97, RZ, PT ;  /* 0x000000ff6100720c */ /* 0x000fe20003f05270 */
[----:B------:R-:W-:Y:S05]  /*91a0*/  WARPSYNC.ALL ;  /* 0x0000000000007948 */ /* 0x000fea0003800000 */
[----:B------:R-:W-:Y:S01]  /*91b0*/  R2UR UR4, R39 ;  /* 0x00000000270472ca */ /* 0x000fe200000e0000 */
[----:B------:R-:W2:Y:S01]  /*91c0*/  S2UR UR6, SR_CgaCtaId ;  /* 0x00000000000679c3 */ /* 0x000ea20000008800 */
[-C--:B------:R-:W-:Y:S01]  /*91d0*/  F2FP.F16.E5M2.UNPACK_B R42, R72.reuse ;  /* 0x00000048ff2a723e */ /* 0x080fe200020004ff */
[----:B------:R-:W-:Y:S01]  /*91e0*/  BSSY.RECONVERGENT B0, `(.L_x_136) ;  /* 0x000009b000007945 */ /* 0x000fe20003800200 */
[----:B------:R-:W-:Y:S02]  /*91f0*/  F2FP.F16.E5M2.UNPACK_B R72, R72.H1 ;  /* 0x00000048ff48723e */ /* 0x000fe400030004ff */
[-C--:B------:R-:W-:Y:S01]  /*9200*/  F2FP.F16.E5M2.UNPACK_B R46, R73.reuse ;  /* 0x00000049ff2e723e */ /* 0x080fe200020004ff */
[--C-:B------:R-:W-:Y:S01]  /*9210*/  HADD2.F32 R40, -RZ, R42.reuse.H0_H0 ;  /* 0x2000002aff287230 */ /* 0x100fe20000004100 */
[----:B------:R-:W-:Y:S01]  /*9220*/  F2FP.F16.E5M2.UNPACK_B R73, R73.H1 ;  /* 0x00000049ff49723e */ /* 0x000fe200030004ff */
[----:B------:R-:W-:Y:S01]  /*9230*/  HADD2.F32 R42, -RZ, R42.H1_H1 ;  /* 0x3000002aff2a7230 */ /* 0x000fe20000004100 */
[-C--:B------:R-:W-:Y:S01]  /*9240*/  F2FP.F16.E5M2.UNPACK_B R50, R74.reuse ;  /* 0x0000004aff32723e */ /* 0x080fe200020004ff */
[----:B------:R-:W-:Y:S01]  /*9250*/  HADD2.F32 R43, -RZ, R72.H0_H0 ;  /* 0x20000048ff2b7230 */ /* 0x000fe20000004100 */
[----:B------:R-:W-:Y:S01]  /*9260*/  F2FP.F16.E5M2.UNPACK_B R74, R74.H1 ;  /* 0x0000004aff4a723e */ /* 0x000fe200030004ff */
[----:B------:R-:W-:Y:S01]  /*9270*/  LDTM.16dp32bit_t0_t15.x32 R4, tmem[UR4+0xc0] ;  /* 0x0000c004000479ee */ /* 0x000fe20008a80000 */
[----:B------:R-:W3:Y:S01]  /*9280*/  LDTM.16dp32bit_t16_t31.x32 R4, tmem[UR4+0xe0] ;  /* 0x0000e004000479ee */ /* 0x000ee20008aa0000 */
[----:B------:R-:W-:Y:S01]  /*9290*/  NOP ;  /* 0x0000000000007918 */ /* 0x000fe20000000000 */
[--C-:B------:R-:W-:Y:S01]  /*92a0*/  HADD2.F32 R45, -RZ, R46.reuse.H0_H0 ;  /* 0x2000002eff2d7230 */ /* 0x100fe20000004100 */
[----:B------:R-:W-:Y:S01]  /*92b0*/  R2UR UR5, R71 ;  /* 0x00000000470572ca */ /* 0x000fe200000e0000 */
[----:B------:R-:W-:Y:S01]  /*92c0*/  HADD2.F32 R46, -RZ, R46.H1_H1 ;  /* 0x3000002eff2e7230 */ /* 0x000fe20000004100 */
[----:B------:R-:W-:Y:S01]  /*92d0*/  F2FP.F16.E5M2.UNPACK_B R54, R75 ;  /* 0x0000004bff36723e */ /* 0x000fe200020004ff */
        /* <DEDUP_REMOVED lines=10> */
[----:B------:R-:W-:Y:S01]  /*9380*/  UIADD3 UR4, UPT, UPT, UR5, 0x130, URZ ;  /* 0x0000013005047890 */ /* 0x000fe2000fffe0ff */
[----:B------:R-:W-:Y:S01]  /*9390*/  HADD2.F32 R59, -RZ, R58.H1_H1 ;  /* 0x3000003aff3b7230 */ /* 0x000fe20000004100 */
[----:B------:R-:W-:Y:S01]  /*93a0*/  F2FP.F16.E5M2.UNPACK_B R76, R76.H1 ;  /* 0x0000004cff4c723e */ /* 0x000fe200030004ff */
[--C-:B------:R-:W-:Y:S01]  /*93b0*/  HADD2.F32 R60, -RZ, R62.reuse.H0_H0 ;  /* 0x2000003eff3c7230 */ /* 0x100fe20000004100 */
[----:B------:R-:W-:Y:S01]  /*93c0*/  F2FP.F16.E5M2.UNPACK_B R77, R77.H1 ;  /* 0x0000004dff4d723e */ /* 0x000fe200030004ff */
[----:B------:R-:W-:Y:S01]  /*93d0*/  HADD2.F32 R63, -RZ, R62.H1_H1 ;  /* 0x3000003eff3f7230 */ /* 0x000fe20000004100 */
[----:B------:R-:W-:Y:S01]  /*93e0*/  F2FP.F16.E5M2.UNPACK_B R78, R78.H1 ;  /* 0x0000004eff4e723e */ /* 0x000fe200030004ff */
[--C-:B------:R-:W-:Y:S01]  /*93f0*/  HADD2.F32 R64, -RZ, R66.reuse.H0_H0 ;  /* 0x20000042ff407230 */ /* 0x100fe20000004100 */
[----:B--2---:R-:W-:Y:S01]  /*9400*/  UPRMT UR4, UR6, 0x654, UR4 ;  /* 0x0000065406047896 */ /* 0x004fe20008000004 */
        /* <DEDUP_REMOVED lines=8> */
[----:B------:R-:W-:Y:S01]  /*9490*/  SYNCS.ARRIVE.TRANS64.RED.A1T0 RZ, [UR4], RZ ;  /* 0x000000ffffff79a7 */ /* 0x000fe20008100404 */
[C---:B------:R-:W-:Y:S01]  /*94a0*/  FMUL R16, R38.reuse, R16 ;  /* 0x0000001026107220 */ /* 0x040fe20000400000 */
[C---:B------:R-:W-:Y:S01]  /*94b0*/  FMUL R17, R38.reuse, R17 ;  /* 0x0000001126117220 */ /* 0x040fe20000400000 */
[C---:B------:R-:W-:Y:S01]  /*94c0*/  FMUL R0, R38.reuse, R20 ;  /* 0x0000001426007220 */ /* 0x040fe20000400000 */
[C---:B------:R-:W-:Y:S01]  /*94d0*/  FMUL R2, R38.reuse, R21 ;  /* 0x0000001526027220 */ /* 0x040fe20000400000 */
[C---:B------:R-:W-:Y:S01]  /*94e0*/  FMUL R20, R38.reuse, R25 ;  /* 0x0000001926147220 */ /* 0x040fe20000400000 */
[----:B------:R-:W-:Y:S02]  /*94f0*/  HADD2.F32 R67, -RZ, R66.H1_H1 ;  /* 0x30000042ff437230 */ /* 0x000fe40000004100 */
[C---:B------:R-:W-:Y:S01]  /*9500*/  FMUL R6, R38.reuse, R6 ;  /* 0x0000000626067220 */ /* 0x040fe20000400000 */
[----:B------:R-:W-:Y:S02]  /*9510*/  HADD2.F32 R44, -RZ, R72.H1_H1 ;  /* 0x30000048ff2c7230 */ /* 0x000fe40000004100 */
[C---:B------:R-:W-:Y:S01]  /*9520*/  FMUL R7, R38.reuse, R7 ;  /* 0x0000000726077220 */ /* 0x040fe20000400000 */
[--C-:B------:R-:W-:Y:S02]  /*9530*/  HADD2.F32 R47, -RZ, R73.reuse.H0_H0 ;  /* 0x20000049ff2f7230 */ /* 0x100fe40000004100 */
[C---:B------:R-:W-:Y:S01]  /*9540*/  FFMA R6, R41.reuse, R43, R6 ;  /* 0x0000002b29067223 */ /* 0x040fe20000000006 */
[--C-:B------:R-:W-:Y:S02]  /*9550*/  HADD2.F32 R40, -RZ, R68.reuse.H0_H0 ;  /* 0x20000044ff287230 */ /* 0x100fe40000004100 */
[C---:B------:R-:W-:Y:S01]  /*9560*/  FFMA R7, R41.reuse, R44, R7 ;  /* 0x0000002c29077223 */ /* 0x040fe20000000007 */
[C---:B------:R-:W-:Y:S01]  /*9570*/  FFMA R8, R41.reuse, R45, R8 ;  /* 0x0000002d29087223 */ /* 0x040fe20000000008 */
[----:B------:R-:W-:Y:S01]  /*9580*/  FFMA R9, R41, R46, R9 ;  /* 0x0000002e29097223 */ /* 0x000fe20000000009 */
[----:B------:R-:W-:Y:S02]  /*9590*/  HADD2.F32 R43, -RZ, R68.H1_H1 ;  /* 0x30000044ff2b7230 */ /* 0x000fe40000004100 */
[C---:B------:R-:W-:Y:S01]  /*95a0*/  FMUL R10, R38.reuse, R10 ;  /* 0x0000000a260a7220 */ /* 0x040fe20000400000 */
[----:B------:R-:W-:Y:S01]  /*95b0*/  HADD2.F32 R48, -RZ, R73.H1_H1 ;  /* 0x30000049ff307230 */ /* 0x000fe20000004100 */
[----:B------:R-:W-:Y:S01]  /*95c0*/  F2FP.SATFINITE.E5M2.F32.PACK_AB_MERGE_C R100, R7, R6, RZ ;  /* 0x000000060764723e */ /* 0x000fe200048060ff */
[C---:B------:R-:W-:Y:S01]  /*95d0*/  FMUL R7, R38.reuse, R24 ;  /* 0x0000001826077220 */ /* 0x040fe20000400000 */
[----:B------:R-:W-:Y:S01]  /*95e0*/  FFMA R10, R41, R47, R10 ;  /* 0x0000002f290a7223 */ /* 0x000fe2000000000a */
[C---:B------:R-:W-:Y:S01]  /*95f0*/  FMUL R24, R38.reuse, R29 ;  /* 0x0000001d26187220 */ /* 0x040fe20000400000 */
[----:B------:R-:W-:Y:S01]  /*9600*/  F2FP.SATFINITE.E5M2.F32.PACK_AB_MERGE_C R100, R5, R4, R100 ;  /* 0x000000040564723e */ /* 0x000fe20004806064 */
[C---:B------:R-:W-:Y:S01]  /*9610*/  FMUL R11, R38.reuse, R11 ;  /* 0x0000000b260b7220 */ /* 0x040fe20000400000 */
[--C-:B------:R-:W-:Y:S02]  /*9620*/  HADD2.F32 R51, -RZ, R74.reuse.H0_H0 ;  /* 0x2000004aff337230 */ /* 0x100fe40000004100 */
[C---:B------:R-:W-:Y:S01]  /*9630*/  FMUL R14, R38.reuse, R14 ;  /* 0x0000000e260e7220 */ /* 0x040fe20000400000 */
[----:B------:R-:W-:Y:S02]  /*9640*/  HADD2.F32 R52, -RZ, R74.H1_H1 ;  /* 0x3000004aff347230 */ /* 0x000fe40000004100 */
[C---:B------:R-:W-:Y:S01]  /*9650*/  FFMA R11, R41.reuse, R48, R11 ;  /* 0x00000030290b7223 */ /* 0x040fe2000000000b */
[C---:B------:R-:W-:Y:S01]  /*9660*/  FFMA R12, R41.reuse, R49, R12 ;  /* 0x00000031290c7223 */ /* 0x040fe2000000000c */
[C---:B------:R-:W-:Y:S01]  /*9670*/  FFMA R13, R41.reuse, R50, R13 ;  /* 0x00000032290d7223 */ /* 0x040fe2000000000d */
[----:B------:R-:W-:Y:S01]  /*9680*/  FFMA R14, R41, R51, R14 ;  /* 0x00000033290e7223 */ /* 0x000fe2000000000e */
[C---:B------:R-:W-:Y:S01]  /*9690*/  FMUL R15, R38.reuse, R15 ;  /* 0x0000000f260f7220 */ /* 0x040fe20000400000 */
[--C-:B------:R-:W-:Y:S01]  /*96a0*/  HADD2.F32 R55, -RZ, R75.reuse.H0_H0 ;  /* 0x2000004bff377230 */ /* 0x100fe20000004100 */
[----:B------:R-:W-:Y:S01]  /*96b0*/  F2FP.SATFINITE.E5M2.F32.PACK_AB_MERGE_C R101, R11, R10, RZ ;  /* 0x0000000a0b65723e */ /* 0x000fe200048060ff */
[----:B------:R-:W-:Y:S02]  /*96c0*/  HADD2.F32 R56, -RZ, R75.H1_H1 ;  /* 0x3000004bff387230 */ /* 0x000fe40000004100 */
[C---:B------:R-:W-:Y:S01]  /*96d0*/  FFMA R15, R41.reuse, R52, R15 ;  /* 0x00000034290f7223 */ /* 0x040fe2000000000f */
[----:B------:R-:W-:Y:S01]  /*96e0*/  FFMA R16, R41, R53, R16 ;  /* 0x0000003529107223 */ /* 0x000fe20000000010 */
[----:B------:R-:W-:Y:S01]  /*96f0*/  F2FP.SATFINITE.E5M2.F32.PACK_AB_MERGE_C R101, R9, R8, R101 ;  /* 0x000000080965723e */ /* 0x000fe20004806065 */
[----:B------:R-:W-:Y:S01]  /*9700*/  FFMA R17, R41, R54, R17 ;  /* 0x0000003629117223 */ /* 0x000fe20000000011 */
[C---:B------:R-:W-:Y:S01]  /*9710*/  FMUL R18, R38.reuse, R18 ;  /* 0x0000001226127220 */ /* 0x040fe20000400000 */
[----:B------:R-:W-:Y:S01]  /*9720*/  F2FP.SATFINITE.E5M2.F32.PACK_AB_MERGE_C R102, R15, R14, RZ ;  /* 0x0000000e0f66723e */ /* 0x000fe200048060ff */
[C---:B------:R-:W-:Y:S01]  /*9730*/  FMUL R19, R38.reuse, R19 ;  /* 0x0000001326137220 */ /* 0x040fe20000400000 */
[--C-:B------:R-:W-:Y:S02]  /*9740*/  HADD2.F32 R58, -RZ, R76.reuse.H0_H0 ;  /* 0x2000004cff3a7230 */ /* 0x100fe40000004100 */
[----:B------:R-:W-:Y:S01]  /*9750*/  FFMA R18, R41, R55, R18 ;  /* 0x0000003729127223 */ /* 0x000fe20000000012 */
[----:B------:R-:W-:Y:S01]  /*9760*/  F2FP.SATFINITE.E5M2.F32.PACK_AB_MERGE_C R102, R13, R12, R102 ;  /* 0x0000000c0d66723e */ /* 0x000fe20004806066 */
[C---:B------:R-:W-:Y:S01]  /*9770*/  FFMA R19, R41.reuse, R56, R19 ;  /* 0x0000003829137223 */ /* 0x040fe20000000013 */
[----:B------:R-:W-:Y:S02]  /*9780*/  HADD2.F32 R61, -RZ, R76.H1_H1 ;  /* 0x3000004cff3d7230 */ /* 0x000fe40000004100 */
[C---:B------:R-:W-:Y:S01]  /*9790*/  FMUL R3, R38.reuse, R22 ;  /* 0x0000001626037220 */ /* 0x040fe20000400000 */
        /* <DEDUP_REMOVED lines=10> */
[C---:B------:R-:W-:Y:S01]  /*9840*/  FMUL R23, R38.reuse, R28 ;  /* 0x0000001c26177220 */ /* 0x040fe20000400000 */
[----:B------:R-:W-:Y:S01]  /*9850*/  F2FP.F16.E5M2.UNPACK_B R79, R79.H1 ;  /* 0x0000004fff4f723e */ /* 0x000fe200030004ff */
        /* <DEDUP_REMOVED lines=9> */
[C---:B------:R-:W-:Y:S01]  /*98f0*/  FFMA R24, R41.reuse, R67, R24 ;  /* 0x0000004329187223 */ /* 0x040fe20000000018 */
[C---:B------:R-:W-:Y:S01]  /*9900*/  FMUL R28, R38.reuse, R33 ;  /* 0x00000021261c7220 */ /* 0x040fe20000400000 */
[--C-:B------:R-:W-:Y:S02]  /*9910*/  HADD2.F32 R42, -RZ, R79.reuse.H0_H0 ;  /* 0x2000004fff2a7230 */ /* 0x100fe40000004100 */
[C---:B------:R-:W-:Y:S01]  /*9920*/  FFMA R25, R41.reuse, R66, R25 ;  /* 0x0000004229197223 */ /* 0x040fe20000000019 */
[----:B------:R-:W-:Y:S02]  /*9930*/  HADD2.F32 R71, -RZ, R79.H1_H1 ;  /* 0x3000004fff477230 */ /* 0x000fe40000004100 */
[C---:B------:R-:W-:Y:S01]  /*9940*/  FMUL R29, R38.reuse, R34 ;  /* 0x00000022261d7220 */ /* 0x040fe20000400000 */
        /* <DEDUP_REMOVED lines=9> */
[----:B-1----:R-:W-:Y:S01]  /*99e0*/  F2FP.SATFINITE.E5M2.F32.PACK_AB_MERGE_C R105, R22, R21, RZ ;  /* 0x000000151669723e */ /* 0x002fe200048060ff */
[----:B------:R1:W-:Y:S01]  /*99f0*/  STS.128 [R84+UR44+0x5200], R100 ;  /* 0x0052006454007988 */ /* 0x0003e20008000c2c */
[----:B------:R-:W-:Y:S02]  /*9a00*/  F2FP.SATFINITE.E5M2.F32.PACK_AB_MERGE_C R64, R26, R25, RZ ;  /* 0x000000191a40723e */ /* 0x000fe400048060ff */
[----:B------:R-:W-:Y:S02]  /*9a10*/  F2FP.SATFINITE.E5M2.F32.PACK_AB_MERGE_C R67, R30, R29, RZ ;  /* 0x0000001d1e43723e */ /* 0x000fe400048060ff */
[----:B------:R-:W-:Y:S02]  /*9a20*/  F2FP.SATFINITE.E5M2.F32.PACK_AB_MERGE_C R104, R2, R0, R3 ;  /* 0x000000000268723e */ /* 0x000fe40004806003 */
[----:B------:R-:W-:Y:S02]  /*9a30*/  F2FP.SATFINITE.E5M2.F32.PACK_AB_MERGE_C R105, R20, R7, R105 ;  /* 0x000000071469723e */ /* 0x000fe40004806069 */
[----:B------:R-:W-:Y:S02]  /*9a40*/  F2FP.SATFINITE.E5M2.F32.PACK_AB_MERGE_C R106, R24, R23, R64 ;  /* 0x00000017186a723e */ /* 0x000fe40004806040 */
[----:B------:R-:W-:Y:S02]  /*9a50*/  F2FP.SATFINITE.E5M2.F32.PACK_AB_MERGE_C R107, R28, R27, R67 ;  /* 0x0000001b1c6b723e */ /* 0x000fe40004806043 */
[----:B------:R-:W-:Y:S03]  /*9a60*/  IADD3 R36, PT, PT, R36, 0x1, RZ ;  /* 0x0000000124247810 */ /* 0x000fe60007ffe0ff */
        /* <DEDUP_REMOVED lines=18> */
.L_x_137:
[----:B------:R-:W-:Y:S05]  /*9b90*/  BSYNC.RECONVERGENT B0 ;  /* 0x0000000000007941 */ /* 0x000fea0003800200 */
.L_x_136:
[----:B------:R-:W-:Y:S01]  /*9ba0*/  R2UR UR4, R87 ;  /* 0x00000000570472ca */ /* 0x000fe200000e0000 */
[----:B------:R-:W-:Y:S01]  /*9bb0*/  BAR.SYNC.DEFER_BLOCKING 0x1, 0x80 ;  /* 0x0042000000007b1d */ /* 0x000fe20000010000 */
[C---:B------:R-:W-:Y:S01]  /*9bc0*/  ISETP.NE.AND P0, PT, R89.reuse, 0x2, PT ;  /* 0x000000025900780c */ /* 0x040fe20003f05270 */
[----:B------:R-:W-:Y:S01]  /*9bd0*/  UISETP.NE.AND UP0, UPT, UR45, URZ, UPT ;  /* 0x000000ff2d00728c */ /* 0x000fe2000bf05270 */
[----:B------:R-:W-:Y:S01]  /*9be0*/  ISETP.NE.AND P1, PT, R36, 0x4, PT ;  /* 0x000000042400780c */ /* 0x000fe20003f25270 */
[----:B------:R-:W-:Y:S01]  /*9bf0*/  UIADD3 UR16, UPT, UPT, UR38, UR59, URZ ;  /* 0x0000003b26107290 */ /* 0x000fe2000fffe0ff */
[----:B------:R-:W-:Y:S02]  /*9c00*/  SEL R5, RZ, 0x1, P0 ;  /* 0x00000001ff057807 */ /* 0x000fe40000000000 */
[----:B------:R-:W-:Y:S02]  /*9c10*/  SEL R3, RZ, 0x1, P1 ;  /* 0x00000001ff037807 */ /* 0x000fe40000800000 */
[----:B------:R-:W-:Y:S02]  /*9c20*/  LOP3.LUT R92, R92, R5, RZ, 0x3c, !PT ;  /* 0x000000055c5c7212 */ /* 0x000fe400078e3cff */
[----:B------:R-:W-:Y:S01]  /*9c30*/  LOP3.LUT R94, R94, R3, RZ, 0x3c, !PT ;  /* 0x000000035e5e7212 */ /* 0x000fe200078e3cff */
[----:B------:R-:W-:Y:S01]  /*9c40*/  UIADD3 UR20, UPT, UPT, UR37, UR4, URZ ;  /* 0x0000000425147290 */ /* 0x000fe2000fffe0ff */
[----:B------:R-:W-:Y:S02]  /*9c50*/  SEL R89, R89, RZ, P0 ;  /* 0x000000ff59597207 */ /* 0x000fe40000000000 */
[----:B------:R-:W-:Y:S01]  /*9c60*/  SEL R36, R36, RZ, P1 ;  /* 0x000000ff24247207 */ /* 0x000fe20000800000 */
[----:B------:R-:W-:Y:S01]  /*9c70*/  UMOV UR36, UR58 ;  /* 0x0000003a00247c82 */ /* 0x000fe20008000000 */
[----:B------:R-:W-:Y:S07]  /*9c80*/  BRA.U UP0, `(.L_x_138) ;  /* 0xffffffb900e07547 */ /* 0x000fee000b83ffff */
[----:B------:R-:W-:Y:S05]  /*9c90*/  EXIT ;  /* 0x000000000000794d */ /* 0x000fea0003800000 */
.L_x_25:
[----:B-1----:R1:W2:Y:S02]  /*9ca0*/  SYNCS.PHASECHK.TRANS64.TRYWAIT P0, [R0+URZ+0x160], R3 ;  /* 0x00016003000075a7 */ /* 0x0022a400080011ff */
[----:B--2---:R-:W-:Y:S05]  /*9cb0*/  @!P0 NANOSLEEP.SYNCS 0x989680 ;  /* 0x009896800000895d */ /* 0x004fea0003900000 */
[----:B------:R-:W2:Y:S02]  /*9cc0*/  @!P0 SYNCS.PHASECHK.TRANS64 P0, [R0+URZ+0x160], R3 ;  /* 0x00016003000085a7 */ /* 0x000ea400080010ff */
[----:B--2---:R-:W-:Y:S05]  /*9cd0*/  @!P0 BRA `(.L_x_25) ;  /* 0xfffffffc00f08947 */ /* 0x004fea000383ffff */
[----:B------:R-:W-:Y:S05]  /*9ce0*/  BRA `(.L_x_139) ;  /* 0xffffff7c00b87947 */ /* 0x000fea000383ffff */
.L_x_28:
[----:B-1----:R-:W-:-:S07]  /*9cf0*/  MOV R0, UR33 ;  /* 0x0000002100007c02 */ /* 0x002fce0008000f00 */
.L_x_140:
[----:B-1----:R1:W2:Y:S02]  /*9d00*/  SYNCS.PHASECHK.TRANS64.TRYWAIT P0, [R0+URZ+0x50], R3 ;  /* 0x00005003000075a7 */ /* 0x0022a400080011ff */
[----:B--2---:R-:W-:Y:S05]  /*9d10*/  @!P0 NANOSLEEP.SYNCS 0x989680 ;  /* 0x009896800000895d */ /* 0x004fea0003900000 */
[----:B------:R-:W2:Y:S02]  /*9d20*/  @!P0 SYNCS.PHASECHK.TRANS64 P0, [R0+URZ+0x50], R3 ;  /* 0x00005003000085a7 */ /* 0x000ea400080010ff */
[----:B--2---:R-:W-:Y:S05]  /*9d30*/  @!P0 BRA `(.L_x_140) ;  /* 0xfffffffc00f08947 */ /* 0x004fea000383ffff */
[----:B------:R-:W-:Y:S05]  /*9d40*/  BRA `(.L_x_27) ;  /* 0xffffff7c00fc7947 */ /* 0x000fea000383ffff */
.L_x_35:
[----:B-1----:R-:W-:-:S07]  /*9d50*/  MOV R0, UR17 ;  /* 0x0000001100007c02 */ /* 0x002fce0008000f00 */
.L_x_141:
[----:B-1----:R1:W2:Y:S02]  /*9d60*/  SYNCS.PHASECHK.TRANS64.TRYWAIT P0, [R0+URZ+0x50], R3 ;  /* 0x00005003000075a7 */ /* 0x0022a400080011ff */
[----:B--2---:R-:W-:Y:S05]  /*9d70*/  @!P0 NANOSLEEP.SYNCS 0x989680 ;  /* 0x009896800000895d */ /* 0x004fea0003900000 */
[----:B------:R-:W2:Y:S02]  /*9d80*/  @!P0 SYNCS.PHASECHK.TRANS64 P0, [R0+URZ+0x50], R3 ;  /* 0x00005003000085a7 */ /* 0x000ea400080010ff */
[----:B--2---:R-:W-:Y:S05]  /*9d90*/  @!P0 BRA `(.L_x_141) ;  /* 0xfffffffc00f08947 */ /* 0x004fea000383ffff */
[----:B------:R-:W-:Y:S05]  /*9da0*/  BRA `(.L_x_34) ;  /* 0xffffff8000bc7947 */ /* 0x000fea000383ffff */
.L_x_40:
[----:B-1----:R1:W2:Y:S02]  /*9db0*/  SYNCS.PHASECHK.TRANS64.TRYWAIT P0, [R3+URZ+0xf0], R0 ;  /* 0x0000f000030075a7 */ /* 0x0022a400080011ff */
[----:B--2---:R-:W-:Y:S05]  /*9dc0*/  @!P0 NANOSLEEP.SYNCS 0x989680 ;  /* 0x009896800000895d */ /* 0x004fea0003900000 */
[----:B------:R-:W2:Y:S02]  /*9dd0*/  @!P0 SYNCS.PHASECHK.TRANS64 P0, [R3+URZ+0xf0], R0 ;  /* 0x0000f000030085a7 */ /* 0x000ea400080010ff */
[----:B--2---:R-:W-:Y:S05]  /*9de0*/  @!P0 BRA `(.L_x_40) ;  /* 0xfffffffc00f08947 */ /* 0x004fea000383ffff */
[----:B------:R-:W-:Y:S05]  /*9df0*/  BRA `(.L_x_142) ;  /* 0xffffff84005c7947 */ /* 0x000fea000383ffff */
.L_x_44:
[----:B-1----:R-:W-:-:S07]  /*9e00*/  MOV R0, UR4 ;  /* 0x0000000400007c02 */ /* 0x002fce0008000f00 */
.L_x_143:
[----:B-1----:R1:W2:Y:S02]  /*9e10*/  SYNCS.PHASECHK.TRANS64.TRYWAIT P0, [R0+URZ], R3 ;  /* 0x00000003000075a7 */ /* 0x0022a400080011ff */
[----:B--2---:R-:W-:Y:S05]  /*9e20*/  @!P0 NANOSLEEP.SYNCS 0x989680 ;  /* 0x009896800000895d */ /* 0x004fea0003900000 */
[----:B------:R-:W2:Y:S02]  /*9e30*/  @!P0 SYNCS.PHASECHK.TRANS64 P0, [R0+URZ], R3 ;  /* 0x00000003000085a7 */ /* 0x000ea400080010ff */
[----:B--2---:R-:W-:Y:S05]  /*9e40*/  @!P0 BRA `(.L_x_143) ;  /* 0xfffffffc00f08947 */ /* 0x004fea000383ffff */
[----:B------:R-:W-:Y:S05]  /*9e50*/  BRA `(.L_x_144) ;  /* 0xffffff8c00047947 */ /* 0x000fea000383ffff */
.L_x_45:
[----:B------:R-:W-:-:S07]  /*9e60*/  MOV R0, UR5 ;  /* 0x0000000500007c02 */ /* 0x000fce0008000f00 */
.L_x_145:
[----:B-1----:R1:W2:Y:S02]  /*9e70*/  SYNCS.PHASECHK.TRANS64.TRYWAIT P0, [R0+URZ], R3 ;  /* 0x00000003000075a7 */ /* 0x0022a400080011ff */
[----:B--2---:R-:W-:Y:S05]  /*9e80*/  @!P0 NANOSLEEP.SYNCS 0x989680 ;  /* 0x009896800000895d */ /* 0x004fea0003900000 */
[----:B------:R-:W2:Y:S02]  /*9e90*/  @!P0 SYNCS.PHASECHK.TRANS64 P0, [R0+URZ], R3 ;  /* 0x00000003000085a7 */ /* 0x000ea400080010ff */
[----:B--2---:R-:W-:Y:S05]  /*9ea0*/  @!P0 BRA `(.L_x_145) ;  /* 0xfffffffc00f08947 */ /* 0x004fea000383ffff */
[----:B------:R-:W-:Y:S05]  /*9eb0*/  BRA `(.L_x_146) ;  /* 0xffffff8c00107947 */ /* 0x000fea000383ffff */
.L_x_46:
[----:B------:R-:W-:-:S07]  /*9ec0*/  MOV R0, UR5 ;  /* 0x0000000500007c02 */ /* 0x000fce0008000f00 */
.L_x_147:
[----:B-1----:R1:W2:Y:S02]  /*9ed0*/  SYNCS.PHASECHK.TRANS64.TRYWAIT P0, [R0+URZ], R3 ;  /* 0x00000003000075a7 */ /* 0x0022a400080011ff */
[----:B--2---:R-:W-:Y:S05]  /*9ee0*/  @!P0 NANOSLEEP.SYNCS 0x989680 ;  /* 0x009896800000895d */ /* 0x004fea0003900000 */
[----:B------:R-:W2:Y:S02]  /*9ef0*/  @!P0 SYNCS.PHASECHK.TRANS64 P0, [R0+URZ], R3 ;  /* 0x00000003000085a7 */ /* 0x000ea400080010ff */
[----:B--2---:R-:W-:Y:S05]  /*9f00*/  @!P0 BRA `(.L_x_147) ;  /* 0xfffffffc00f08947 */ /* 0x004fea000383ffff */
[----:B------:R-:W-:Y:S05]  /*9f10*/  BRA `(.L_x_148) ;  /* 0xffffff8c001c7947 */ /* 0x000fea000383ffff */
.L_x_47:
[----:B------:R-:W-:-:S07]  /*9f20*/  MOV R0, UR5 ;  /* 0x0000000500007c02 */ /* 0x000fce0008000f00 */
.L_x_149:
[----:B-1----:R1:W2:Y:S02]  /*9f30*/  SYNCS.PHASECHK.TRANS64.TRYWAIT P0, [R0+URZ], R3 ;  /* 0x00000003000075a7 */ /* 0x0022a400080011ff */
[----:B--2---:R-:W-:Y:S05]  /*9f40*/  @!P0 NANOSLEEP.SYNCS 0x989680 ;  /* 0x009896800000895d */ /* 0x004fea0003900000 */
[----:B------:R-:W2:Y:S02]  /*9f50*/  @!P0 SYNCS.PHASECHK.TRANS64 P0, [R0+URZ], R3 ;  /* 0x00000003000085a7 */ /* 0x000ea400080010ff */
[----:B--2---:R-:W-:Y:S05]  /*9f60*/  @!P0 BRA `(.L_x_149) ;  /* 0xfffffffc00f08947 */ /* 0x004fea000383ffff */
[----:B------:R-:W-:Y:S05]  /*9f70*/  BRA `(.L_x_150) ;  /* 0xffffff8c00287947 */ /* 0x000fea000383ffff */
.L_x_48:
[----:B------:R-:W-:-:S07]  /*9f80*/  MOV R0, UR5 ;  /* 0x0000000500007c02 */ /* 0x000fce0008000f00 */
.L_x_151:
[----:B-1----:R1:W2:Y:S02]  /*9f90*/  SYNCS.PHASECHK.TRANS64.TRYWAIT P0, [R0+URZ], R3 ;  /* 0x00000003000075a7 */ /* 0x0022a400080011ff */
[----:B--2---:R-:W-:Y:S05]  /*9fa0*/  @!P0 NANOSLEEP.SYNCS 0x989680 ;  /* 0x009896800000895d */ /* 0x004fea0003900000 */
[----:B------:R-:W2:Y:S02]  /*9fb0*/  @!P0 SYNCS.PHASECHK.TRANS64 P0, [R0+URZ], R3 ;  /* 0x00000003000085a7 */ /* 0x000ea400080010ff */
[----:B--2---:R-:W-:Y:S05]  /*9fc0*/  @!P0 BRA `(.L_x_151) ;  /* 0xfffffffc00f08947 */ /* 0x004fea000383ffff */
[----:B------:R-:W-:Y:S05]  /*9fd0*/  BRA `(.L_x_152) ;  /* 0xffffff8c00347947 */ /* 0x000fea000383ffff */
.L_x_49:
[----:B------:R-:W-:-:S07]  /*9fe0*/  MOV R0, UR5 ;  /* 0x0000000500007c02 */ /* 0x000fce0008000f00 */
.L_x_153:
[----:B-1----:R1:W2:Y:S02]  /*9ff0*/  SYNCS.PHASECHK.TRANS64.TRYWAIT P0, [R0+URZ], R3 ;  /* 0x00000003000075a7 */ /* 0x0022a400080011ff */
[----:B--2---:R-:W-:Y:S05]  /*a000*/  @!P0 NANOSLEEP.SYNCS 0x989680 ;  /* 0x009896800000895d */ /* 0x004fea0003900000 */
[----:B------:R-:W2:Y:S02]  /*a010*/  @!P0 SYNCS.PHASECHK.TRANS64 P0, [R0+URZ], R3 ;  /* 0x00000003000085a7 */ /* 0x000ea400080010ff */
[----:B--2---:R-:W-:Y:S05]  /*a020*/  @!P0 BRA `(.L_x_153) ;  /* 0xfffffffc00f08947 */ /* 0x004fea000383ffff */
[----:B------:R-:W-:Y:S05]  /*a030*/  BRA `(.L_x_154) ;  /* 0xffffff8c00407947 */ /* 0x000fea000383ffff */
.L_x_50:
[----:B------:R-:W-:-:S07]  /*a040*/  MOV R0, UR5 ;  /* 0x0000000500007c02 */ /* 0x000fce0008000f00 */
.L_x_155:
[----:B-1----:R1:W2:Y:S02]  /*a050*/  SYNCS.PHASECHK.TRANS64.TRYWAIT P0, [R0+URZ], R3 ;  /* 0x00000003000075a7 */ /* 0x0022a400080011ff */
[----:B--2---:R-:W-:Y:S05]  /*a060*/  @!P0 NANOSLEEP.SYNCS 0x989680 ;  /* 0x009896800000895d */ /* 0x004fea0003900000 */
[----:B------:R-:W2:Y:S02]  /*a070*/  @!P0 SYNCS.PHASECHK.TRANS64 P0, [R0+URZ], R3 ;  /* 0x00000003000085a7 */ /* 0x000ea400080010ff */
[----:B--2---:R-:W-:Y:S05]  /*a080*/  @!P0 BRA `(.L_x_155) ;  /* 0xfffffffc00f08947 */ /* 0x004fea000383ffff */
[----:B------:R-:W-:Y:S05]  /*a090*/  BRA `(.L_x_156) ;  /* 0xffffff8c004c7947 */ /* 0x000fea000383ffff */
.L_x_51:
[----:B------:R-:W-:-:S07]  /*a0a0*/  MOV R0, UR5 ;  /* 0x0000000500007c02 */ /* 0x000fce0008000f00 */
.L_x_157:
[----:B-1----:R1:W2:Y:S02]  /*a0b0*/  SYNCS.PHASECHK.TRANS64.TRYWAIT P0, [R0+URZ], R3 ;  /* 0x00000003000075a7 */ /* 0x0022a400080011ff */
[----:B--2---:R-:W-:Y:S05]  /*a0c0*/  @!P0 NANOSLEEP.SYNCS 0x989680 ;  /* 0x009896800000895d */ /* 0x004fea0003900000 */
[----:B------:R-:W2:Y:S02]  /*a0d0*/  @!P0 SYNCS.PHASECHK.TRANS64 P0, [R0+URZ], R3 ;  /* 0x00000003000085a7 */ /* 0x000ea400080010ff */
[----:B--2---:R-:W-:Y:S05]  /*a0e0*/  @!P0 BRA `(.L_x_157) ;  /* 0xfffffffc00f08947 */ /* 0x004fea000383ffff */
[----:B------:R-:W-:Y:S05]  /*a0f0*/  BRA `(.L_x_158) ;  /* 0xffffff8c00587947 */ /* 0x000fea000383ffff */
.L_x_52:
[----:B------:R-:W-:-:S07]  /*a100*/  MOV R0, UR5 ;  /* 0x0000000500007c02 */ /* 0x000fce0008000f00 */
.L_x_159:
[----:B-1----:R1:W2:Y:S02]  /*a110*/  SYNCS.PHASECHK.TRANS64.TRYWAIT P0, [R0+URZ], R3 ;  /* 0x00000003000075a7 */ /* 0x0022a400080011ff */
[----:B--2---:R-:W-:Y:S05]  /*a120*/  @!P0 NANOSLEEP.SYNCS 0x989680 ;  /* 0x009896800000895d */ /* 0x004fea0003900000 */
[----:B------:R-:W2:Y:S02]  /*a130*/  @!P0 SYNCS.PHASECHK.TRANS64 P0, [R0+URZ], R3 ;  /* 0x00000003000085a7 */ /* 0x000ea400080010ff */
[----:B--2---:R-:W-:Y:S05]  /*a140*/  @!P0 BRA `(.L_x_159) ;  /* 0xfffffffc00f08947 */ /* 0x004fea000383ffff */
[----:B------:R-:W-:Y:S05]  /*a150*/  BRA `(.L_x_160) ;  /* 0xffffff8c00647947 */ /* 0x000fea000383ffff */
.L_x_55:
[----:B--2---:R2:W3:Y:S02]  /*a160*/  SYNCS.PHASECHK.TRANS64.TRYWAIT P0, [R2+URZ+0x150], R5 ;  /* 0x00015005020075a7 */ /* 0x0044e400080011ff */
[----:B---3--:R-:W-:Y:S05]  /*a170*/  @!P0 NANOSLEEP.SYNCS 0x989680 ;  /* 0x009896800000895d */ /* 0x008fea0003900000 */
[----:B------:R-:W3:Y:S02]  /*a180*/  @!P0 SYNCS.PHASECHK.TRANS64 P0, [R2+URZ+0x150], R5 ;  /* 0x00015005020085a7 */ /* 0x000ee400080010ff */
[----:B---3--:R-:W-:Y:S05]  /*a190*/  @!P0 BRA `(.L_x_55) ;  /* 0xfffffffc00f08947 */ /* 0x008fea000383ffff */
[----:B------:R-:W-:Y:S05]  /*a1a0*/  BRA `(.L_x_161) ;  /* 0xffffff8c00c87947 */ /* 0x000fea000383ffff */
.L_x_56:
[----:B------:R-:W-:-:S07]  /*a1b0*/  MOV R2, UR4 ;  /* 0x0000000400027c02 */ /* 0x000fce0008000f00 */
.L_x_162:
[----:B--2---:R2:W3:Y:S02]  /*a1c0*/  SYNCS.PHASECHK.TRANS64.TRYWAIT P0, [R2+URZ+0x100], R5 ;  /* 0x00010005020075a7 */ /* 0x0044e400080011ff */
[----:B---3--:R-:W-:Y:S05]  /*a1d0*/  @!P0 NANOSLEEP.SYNCS 0x989680 ;  /* 0x009896800000895d */ /* 0x008fea0003900000 */
[----:B------:R-:W3:Y:S02]  /*a1e0*/  @!P0 SYNCS.PHASECHK.TRANS64 P0, [R2+URZ+0x100], R5 ;  /* 0x00010005020085a7 */ /* 0x000ee400080010ff */
[----:B---3--:R-:W-:Y:S05]  /*a1f0*/  @!P0 BRA `(.L_x_162) ;  /* 0xfffffffc00f08947 */ /* 0x008fea000383ffff */
[----:B------:R-:W-:Y:S05]  /*a200*/  BRA `(.L_x_163) ;  /* 0xffffff8c00d87947 */ /* 0x000fea000383ffff */
.L_x_57:
[----:B--2---:R2:W3:Y:S02]  /*a210*/  SYNCS.PHASECHK.TRANS64.TRYWAIT P1, [R2+URZ+0xf0], R5 ;  /* 0x0000f005020075a7 */ /* 0x0044e400080211ff */
[----:B---3--:R-:W-:Y:S05]  /*a220*/  @!P1 NANOSLEEP.SYNCS 0x989680 ;  /* 0x009896800000995d */ /* 0x008fea0003900000 */
[----:B------:R-:W3:Y:S02]  /*a230*/  @!P1 SYNCS.PHASECHK.TRANS64 P1, [R2+URZ+0xf0], R5 ;  /* 0x0000f005020095a7 */ /* 0x000ee400080210ff */
[----:B---3--:R-:W-:Y:S05]  /*a240*/  @!P1 BRA `(.L_x_57) ;  /* 0xfffffffc00f09947 */ /* 0x008fea000383ffff */
[----:B------:R-:W-:Y:S05]  /*a250*/  BRA `(.L_x_164) ;  /* 0xffffff9000087947 */ /* 0x000fea000383ffff */
.L_x_60:
[----:B------:R-:W-:-:S07]  /*a260*/  MOV R0, UR4 ;  /* 0x0000000400007c02 */ /* 0x000fce0008000f00 */
.L_x_165:
[----:B--2---:R2:W3:Y:S02]  /*a270*/  SYNCS.PHASECHK.TRANS64.TRYWAIT P0, [R0+URZ+0x100], R3 ;  /* 0x00010003000075a7 */ /* 0x0044e400080011ff */
[----:B---3--:R-:W-:Y:S05]  /*a280*/  @!P0 NANOSLEEP.SYNCS 0x989680 ;  /* 0x009896800000895d */ /* 0x008fea0003900000 */
[----:B------:R-:W3:Y:S02]  /*a290*/  @!P0 SYNCS.PHASECHK.TRANS64 P0, [R0+URZ+0x100], R3 ;  /* 0x00010003000085a7 */ /* 0x000ee400080010ff */
[----:B---3--:R-:W-:Y:S05]  /*a2a0*/  @!P0 BRA `(.L_x_165) ;  /* 0xfffffffc00f08947 */ /* 0x008fea000383ffff */
[----:B------:R-:W-:Y:S05]  /*a2b0*/  BRA `(.L_x_59) ;  /* 0xffffff90005c7947 */ /* 0x000fea000383ffff */
.L_x_67:
[----:B-1----:R1:W2:Y:S02]  /*a2c0*/  SYNCS.PHASECHK.TRANS64.TRYWAIT P1, [R0+URZ+0xf0], R5 ;  /* 0x0000f005000075a7 */ /* 0x0022a400080211ff */
[----:B--2---:R-:W-:Y:S05]  /*a2d0*/  @!P1 NANOSLEEP.SYNCS 0x989680 ;  /* 0x009896800000995d */ /* 0x004fea0003900000 */
[----:B------:R-:W2:Y:S02]  /*a2e0*/  @!P1 SYNCS.PHASECHK.TRANS64 P1, [R0+URZ+0xf0], R5 ;  /* 0x0000f005000095a7 */ /* 0x000ea400080210ff */
[----:B--2---:R-:W-:Y:S05]  /*a2f0*/  @!P1 BRA `(.L_x_67) ;  /* 0xfffffffc00f09947 */ /* 0x004fea000383ffff */
[----:B------:R-:W-:Y:S05]  /*a300*/  BRA `(.L_x_166) ;  /* 0xffffff9400c47947 */ /* 0x000fea000383ffff */
.L_x_68:
[----:B------:R-:W-:-:S07]  /*a310*/  MOV R3, UR23 ;  /* 0x0000001700037c02 */ /* 0x000fce0008000f00 */
.L_x_167:
[----:B-1----:R1:W2:Y:S02]  /*a320*/  SYNCS.PHASECHK.TRANS64.TRYWAIT P0, [R3+URZ+0x130], R0 ;  /* 0x00013000030075a7 */ /* 0x0022a400080011ff */
[----:B--2---:R-:W-:Y:S05]  /*a330*/  @!P0 NANOSLEEP.SYNCS 0x989680 ;  /* 0x009896800000895d */ /* 0x004fea0003900000 */
[----:B------:R-:W2:Y:S02]  /*a340*/  @!P0 SYNCS.PHASECHK.TRANS64 P0, [R3+URZ+0x130], R0 ;  /* 0x00013000030085a7 */ /* 0x000ea400080010ff */
[----:B--2---:R-:W-:Y:S05]  /*a350*/  @!P0 BRA `(.L_x_167) ;  /* 0xfffffffc00f08947 */ /* 0x004fea000383ffff */
[----:B------:R-:W-:Y:S05]  /*a360*/  BRA `(.L_x_168) ;  /* 0xffffff9800147947 */ /* 0x000fea000383ffff */
.L_x_71:
[----:B------:R-:W-:Y:S07]  /*a370*/  MOV R0, UR5 ;  /* 0x0000000500007c02 */ /* 0x000fee0008000f00 */
.L_x_169:
[----:B-1----:R1:W2:Y:S02]  /*a380*/  SYNCS.PHASECHK.TRANS64.TRYWAIT P0, [R0+URZ], R3 ;  /* 0x00000003000075a7 */ /* 0x0022a400080011ff */
[----:B--2---:R-:W-:Y:S05]  /*a390*/  @!P0 NANOSLEEP.SYNCS 0x989680 ;  /* 0x009896800000895d */ /* 0x004fea0003900000 */
[----:B------:R-:W2:Y:S02]  /*a3a0*/  @!P0 SYNCS.PHASECHK.TRANS64 P0, [R0+URZ], R3 ;  /* 0x00000003000085a7 */ /* 0x000ea400080010ff */
[----:B--2---:R-:W-:Y:S05]  /*a3b0*/  @!P0 BRA `(.L_x_169) ;  /* 0xfffffffc00f08947 */ /* 0x004fea000383ffff */
[----:B------:R-:W-:Y:S05]  /*a3c0*/  BRA `(.L_x_70) ;  /* 0xffffff9800307947 */ /* 0x000fea000383ffff */
.L_x_74:
[----:B------:R-:W-:-:S07]  /*a3d0*/  MOV R0, UR4 ;  /* 0x0000000400007c02 */ /* 0x000fce0008000f00 */
.L_x_170:
[----:B--2---:R2:W4:Y:S02]  /*a3e0*/  SYNCS.PHASECHK.TRANS64.TRYWAIT P0, [R0+URZ], R3 ;  /* 0x00000003000075a7 */ /* 0x00452400080011ff */
[----:B----4-:R-:W-:Y:S05]  /*a3f0*/  @!P0 NANOSLEEP.SYNCS 0x989680 ;  /* 0x009896800000895d */ /* 0x010fea0003900000 */
[----:B------:R-:W4:Y:S02]  /*a400*/  @!P0 SYNCS.PHASECHK.TRANS64 P0, [R0+URZ], R3 ;  /* 0x00000003000085a7 */ /* 0x000f2400080010ff */
[----:B----4-:R-:W-:Y:S05]  /*a410*/  @!P0 BRA `(.L_x_170) ;  /* 0xfffffffc00f08947 */ /* 0x010fea000383ffff */
[----:B------:R-:W-:Y:S05]  /*a420*/  BRA `(.L_x_171) ;  /* 0xffffff9800e47947 */ /* 0x000fea000383ffff */
.L_x_75:
[----:B------:R-:W-:-:S07]  /*a430*/  MOV R0, UR5 ;  /* 0x0000000500007c02 */ /* 0x000fce0008000f00 */
.L_x_172:
[----:B-1----:R1:W2:Y:S02]  /*a440*/  SYNCS.PHASECHK.TRANS64.TRYWAIT P0, [R0+URZ], R3 ;  /* 0x00000003000075a7 */ /* 0x0022a400080011ff */
[----:B--2---:R-:W-:Y:S05]  /*a450*/  @!P0 NANOSLEEP.SYNCS 0x989680 ;  /* 0x009896800000895d */ /* 0x004fea0003900000 */
[----:B------:R-:W2:Y:S02]  /*a460*/  @!P0 SYNCS.PHASECHK.TRANS64 P0, [R0+URZ], R3 ;  /* 0x00000003000085a7 */ /* 0x000ea400080010ff */
[----:B--2---:R-:W-:Y:S05]  /*a470*/  @!P0 BRA `(.L_x_172) ;  /* 0xfffffffc00f08947 */ /* 0x004fea000383ffff */
[----:B------:R-:W-:Y:S05]  /*a480*/  BRA `(.L_x_173) ;  /* 0xffffff9800f07947 */ /* 0x000fea000383ffff */
.L_x_76:
[----:B------:R-:W-:-:S07]  /*a490*/  MOV R0, UR5 ;  /* 0x0000000500007c02 */ /* 0x000fce0008000f00 */
.L_x_174:
[----:B-1----:R1:W2:Y:S02]  /*a4a0*/  SYNCS.PHASECHK.TRANS64.TRYWAIT P0, [R0+URZ], R3 ;  /* 0x00000003000075a7 */ /* 0x0022a400080011ff */
[----:B--2---:R-:W-:Y:S05]  /*a4b0*/  @!P0 NANOSLEEP.SYNCS 0x989680 ;  /* 0x009896800000895d */ /* 0x004fea0003900000 */
[----:B------:R-:W2:Y:S02]  /*a4c0*/  @!P0 SYNCS.PHASECHK.TRANS64 P0, [R0+URZ], R3 ;  /* 0x00000003000085a7 */ /* 0x000ea400080010ff */
[----:B--2---:R-:W-:Y:S05]  /*a4d0*/  @!P0 BRA `(.L_x_174) ;  /* 0xfffffffc00f08947 */ /* 0x004fea000383ffff */
[----:B------:R-:W-:Y:S05]  /*a4e0*/  BRA `(.L_x_175) ;  /* 0xffffff9800fc7947 */ /* 0x000fea000383ffff */
.L_x_77:
[----:B------:R-:W-:-:S07]  /*a4f0*/  MOV R0, UR4 ;  /* 0x0000000400007c02 */ /* 0x000fce0008000f00 */
.L_x_176:
[----:B-1----:R1:W2:Y:S02]  /*a500*/  SYNCS.PHASECHK.TRANS64.TRYWAIT P0, [R0+URZ], R3 ;  /* 0x00000003000075a7 */ /* 0x0022a400080011ff */
[----:B--2---:R-:W-:Y:S05]  /*a510*/  @!P0 NANOSLEEP.SYNCS 0x989680 ;  /* 0x009896800000895d */ /* 0x004fea0003900000 */
[----:B------:R-:W2:Y:S02]  /*a520*/  @!P0 SYNCS.PHASECHK.TRANS64 P0, [R0+URZ], R3 ;  /* 0x00000003000085a7 */ /* 0x000ea400080010ff */
[----:B--2---:R-:W-:Y:S05]  /*a530*/  @!P0 BRA `(.L_x_176) ;  /* 0xfffffffc00f08947 */ /* 0x004fea000383ffff */
[----:B------:R-:W-:Y:S05]  /*a540*/  BRA `(.L_x_177) ;  /* 0xffffff9c00087947 */ /* 0x000fea000383ffff */
.L_x_82:
[----:B--2---:R2:W3:Y:S02]  /*a550*/  SYNCS.PHASECHK.TRANS64.TRYWAIT P0, [R12+URZ+0xf0], R9 ;  /* 0x0000f0090c0075a7 */ /* 0x0044e400080011ff */
[----:B---3--:R-:W-:Y:S05]  /*a560*/  @!P0 NANOSLEEP.SYNCS 0x989680 ;  /* 0x009896800000895d */ /* 0x008fea0003900000 */
[----:B------:R-:W3:Y:S02]  /*a570*/  @!P0 SYNCS.PHASECHK.TRANS64 P0, [R12+URZ+0xf0], R9 ;  /* 0x0000f0090c0085a7 */ /* 0x000ee400080010ff */
[----:B---3--:R-:W-:Y:S05]  /*a580*/  @!P0 BRA `(.L_x_82) ;  /* 0xfffffffc00f08947 */ /* 0x008fea000383ffff */
[----:B------:R-:W-:Y:S05]  /*a590*/  BRA `(.L_x_178) ;  /* 0xffffffa000387947 */ /* 0x000fea000383ffff */
.L_x_85:
[----:B------:R-:W-:Y:S07]  /*a5a0*/  MOV R0, UR21 ;  /* 0x0000001500007c02 */ /* 0x000fee0008000f00 */
.L_x_179:
[----:B--2---:R2:W3:Y:S02]  /*a5b0*/  SYNCS.PHASECHK.TRANS64.TRYWAIT P2, [R0+URZ+0xe8], R11 ;  /* 0x0000e80b000075a7 */ /* 0x0044e400080411ff */
[----:B---3--:R-:W-:Y:S05]  /*a5c0*/  @!P2 NANOSLEEP.SYNCS 0x989680 ;  /* 0x009896800000a95d */ /* 0x008fea0003900000 */
[----:B------:R-:W3:Y:S02]  /*a5d0*/  @!P2 SYNCS.PHASECHK.TRANS64 P2, [R0+URZ+0xe8], R11 ;  /* 0x0000e80b0000a5a7 */ /* 0x000ee400080410ff */
[----:B---3--:R-:W-:Y:S05]  /*a5e0*/  @!P2 BRA `(.L_x_179) ;  /* 0xfffffffc00f0a947 */ /* 0x008fea000383ffff */
[----:B------:R-:W-:Y:S05]  /*a5f0*/  BRA `(.L_x_84) ;  /* 0xffffffa400a07947 */ /* 0x000fea000383ffff */
.L_x_88:
[----:B--2---:R-:W-:Y:S07]  /*a600*/  MOV R0, UR21 ;  /* 0x0000001500007c02 */ /* 0x004fee0008000f00 */
.L_x_180:
[----:B--2---:R2:W3:Y:S02]  /*a610*/  SYNCS.PHASECHK.TRANS64.TRYWAIT P0, [R0+URZ+0xc0], R9 ;  /* 0x0000c009000075a7 */ /* 0x0044e400080011ff */
[----:B---3--:R-:W-:Y:S05]  /*a620*/  @!P0 NANOSLEEP.SYNCS 0x989680 ;  /* 0x009896800000895d */ /* 0x008fea0003900000 */
[----:B------:R-:W3:Y:S02]  /*a630*/  @!P0 SYNCS.PHASECHK.TRANS64 P0, [R0+URZ+0xc0], R9 ;  /* 0x0000c009000085a7 */ /* 0x000ee400080010ff */
[----:B---3--:R-:W-:Y:S05]  /*a640*/  @!P0 BRA `(.L_x_180) ;  /* 0xfffffffc00f08947 */ /* 0x008fea000383ffff */
[----:B------:R-:W-:Y:S05]  /*a650*/  BRA `(.L_x_181) ;  /* 0xffffffa400fc7947 */ /* 0x000fea000383ffff */
.L_x_89:
[----:B------:R-:W-:Y:S07]  /*a660*/  MOV R0, UR21 ;  /* 0x0000001500007c02 */ /* 0x000fee0008000f00 */
.L_x_182:
[----:B--2---:R2:W3:Y:S02]  /*a670*/  SYNCS.PHASECHK.TRANS64.TRYWAIT P0, [R0+URZ+0xc8], R9 ;  /* 0x0000c809000075a7 */ /* 0x0044e400080011ff */
[----:B---3--:R-:W-:Y:S05]  /*a680*/  @!P0 NANOSLEEP.SYNCS 0x989680 ;  /* 0x009896800000895d */ /* 0x008fea0003900000 */
[----:B------:R-:W3:Y:S02]  /*a690*/  @!P0 SYNCS.PHASECHK.TRANS64 P0, [R0+URZ+0xc8], R9 ;  /* 0x0000c809000085a7 */ /* 0x000ee400080010ff */
[----:B---3--:R-:W-:Y:S05]  /*a6a0*/  @!P0 BRA `(.L_x_182) ;  /* 0xfffffffc00f08947 */ /* 0x008fea000383ffff */
[----:B------:R-:W-:Y:S05]  /*a6b0*/  BRA `(.L_x_183) ;  /* 0xffffffa800347947 */ /* 0x000fea000383ffff */
.L_x_90:
[----:B------:R-:W-:Y:S07]  /*a6c0*/  MOV R0, UR21 ;  /* 0x0000001500007c02 */ /* 0x000fee0008000f00 */
.L_x_184:
[----:B--2---:R2:W3:Y:S02]  /*a6d0*/  SYNCS.PHASECHK.TRANS64.TRYWAIT P0, [R0+URZ+0xd0], R9 ;  /* 0x0000d009000075a7 */ /* 0x0044e400080011ff */
[----:B---3--:R-:W-:Y:S05]  /*a6e0*/  @!P0 NANOSLEEP.SYNCS 0x989680 ;  /* 0x009896800000895d */ /* 0x008fea0003900000 */
[----:B------:R-:W3:Y:S02]  /*a6f0*/  @!P0 SYNCS.PHASECHK.TRANS64 P0, [R0+URZ+0xd0], R9 ;  /* 0x0000d009000085a7 */ /* 0x000ee400080010ff */
[----:B---3--:R-:W-:Y:S05]  /*a700*/  @!P0 BRA `(.L_x_184) ;  /* 0xfffffffc00f08947 */ /* 0x008fea000383ffff */
[----:B------:R-:W-:Y:S05]  /*a710*/  BRA `(.L_x_185) ;  /* 0xffffffa800787947 */ /* 0x000fea000383ffff */
.L_x_91:
[----:B------:R-:W-:Y:S07]  /*a720*/  MOV R0, UR21 ;  /* 0x0000001500007c02 */ /* 0x000fee0008000f00 */
.L_x_186:
[----:B--2---:R2:W3:Y:S02]  /*a730*/  SYNCS.PHASECHK.TRANS64.TRYWAIT P0, [R0+URZ+0xd8], R9 ;  /* 0x0000d809000075a7 */ /* 0x0044e400080011ff */
[----:B---3--:R-:W-:Y:S05]  /*a740*/  @!P0 NANOSLEEP.SYNCS 0x989680 ;  /* 0x009896800000895d */ /* 0x008fea0003900000 */
[----:B------:R-:W3:Y:S02]  /*a750*/  @!P0 SYNCS.PHASECHK.TRANS64 P0, [R0+URZ+0xd8], R9 ;  /* 0x0000d809000085a7 */ /* 0x000ee400080010ff */
[----:B---3--:R-:W-:Y:S05]  /*a760*/  @!P0 BRA `(.L_x_186) ;  /* 0xfffffffc00f08947 */ /* 0x008fea000383ffff */
[----:B------:R-:W-:Y:S05]  /*a770*/  BRA `(.L_x_187) ;  /* 0xffffffa800b87947 */ /* 0x000fea000383ffff */
.L_x_93:
[----:B------:R-:W-:-:S07]  /*a780*/  MOV R0, UR21 ;  /* 0x0000001500007c02 */ /* 0x000fce0008000f00 */
.L_x_188:
[----:B---3--:R3:W4:Y:S02]  /*a790*/  SYNCS.PHASECHK.TRANS64.TRYWAIT P0, [R0+URZ+0xc0], R3 ;  /* 0x0000c003000075a7 */ /* 0x00872400080011ff */
[----:B----4-:R-:W-:Y:S05]  /*a7a0*/  @!P0 NANOSLEEP.SYNCS 0x989680 ;  /* 0x009896800000895d */ /* 0x010fea0003900000 */
[----:B------:R-:W4:Y:S02]  /*a7b0*/  @!P0 SYNCS.PHASECHK.TRANS64 P0, [R0+URZ+0xc0], R3 ;  /* 0x0000c003000085a7 */ /* 0x000f2400080010ff */
[----:B----4-:R-:W-:Y:S05]  /*a7c0*/  @!P0 BRA `(.L_x_188) ;  /* 0xfffffffc00f08947 */ /* 0x010fea000383ffff */
[----:B------:R-:W-:Y:S05]  /*a7d0*/  BRA `(.L_x_189) ;  /* 0xffffffac002c7947 */ /* 0x000fea000383ffff */
.L_x_94:
[----:B---3--:R-:W-:-:S07]  /*a7e0*/  MOV R0, UR21 ;  /* 0x0000001500007c02 */ /* 0x008fce0008000f00 */
.L_x_190:
[----:B---3--:R3:W4:Y:S02]  /*a7f0*/  SYNCS.PHASECHK.TRANS64.TRYWAIT P0, [R0+URZ+0xc8], R3 ;  /* 0x0000c803000075a7 */ /* 0x00872400080011ff */
[----:B----4-:R-:W-:Y:S05]  /*a800*/  @!P0 NANOSLEEP.SYNCS 0x989680 ;  /* 0x009896800000895d */ /* 0x010fea0003900000 */
[----:B------:R-:W4:Y:S02]  /*a810*/  @!P0 SYNCS.PHASECHK.TRANS64 P0, [R0+URZ+0xc8], R3 ;  /* 0x0000c803000085a7 */ /* 0x000f2400080010ff */
[----:B----4-:R-:W-:Y:S05]  /*a820*/  @!P0 BRA `(.L_x_190) ;  /* 0xfffffffc00f08947 */ /* 0x010fea000383ffff */
[----:B------:R-:W-:Y:S05]  /*a830*/  BRA `(.L_x_191) ;  /* 0xffffffac001c7947 */ /* 0x000fea000383ffff */
.L_x_95:
[----:B---3--:R-:W-:-:S07]  /*a840*/  MOV R0, UR21 ;  /* 0x0000001500007c02 */ /* 0x008fce0008000f00 */
.L_x_192:
[----:B---3--:R3:W4:Y:S02]  /*a850*/  SYNCS.PHASECHK.TRANS64.TRYWAIT P0, [R0+URZ+0xd0], R3 ;  /* 0x0000d003000075a7 */ /* 0x00872400080011ff */
[----:B----4-:R-:W-:Y:S05]  /*a860*/  @!P0 NANOSLEEP.SYNCS 0x989680 ;  /* 0x009896800000895d */ /* 0x010fea0003900000 */
[----:B------:R-:W4:Y:S02]  /*a870*/  @!P0 SYNCS.PHASECHK.TRANS64 P0, [R0+URZ+0xd0], R3 ;  /* 0x0000d003000085a7 */ /* 0x000f2400080010ff */
[----:B----4-:R-:W-:Y:S05]  /*a880*/  @!P0 BRA `(.L_x_192) ;  /* 0xfffffffc00f08947 */ /* 0x010fea000383ffff */
[----:B------:R-:W-:Y:S05]  /*a890*/  BRA `(.L_x_193) ;  /* 0xffffffac000c7947 */ /* 0x000fea000383ffff */
.L_x_97:
[----:B-1----:R1:W2:Y:S02]  /*a8a0*/  SYNCS.PHASECHK.TRANS64.TRYWAIT P0, [R3+URZ+0xf0], R0 ;  /* 0x0000f000030075a7 */ /* 0x0022a400080011ff */
[----:B--2---:R-:W-:Y:S05]  /*a8b0*/  @!P0 NANOSLEEP.SYNCS 0x989680 ;  /* 0x009896800000895d */ /* 0x004fea0003900000 */
[----:B------:R-:W2:Y:S02]  /*a8c0*/  @!P0 SYNCS.PHASECHK.TRANS64 P0, [R3+URZ+0xf0], R0 ;  /* 0x0000f000030085a7 */ /* 0x000ea400080010ff */
[----:B--2---:R-:W-:Y:S05]  /*a8d0*/  @!P0 BRA `(.L_x_97) ;  /* 0xfffffffc00f08947 */ /* 0x004fea000383ffff */
[----:B------:R-:W-:Y:S05]  /*a8e0*/  BRA `(.L_x_194) ;  /* 0xffffffac00dc7947 */ /* 0x000fea000383ffff */
.L_x_108:
[----:B--2---:R2:W1:Y:S02]  /*a8f0*/  SYNCS.PHASECHK.TRANS64.TRYWAIT P1, [R2+URZ+0xa0], R3 ;  /* 0x0000a003020075a7 */ /* 0x00446400080211ff */
[----:B-1----:R-:W-:Y:S05]  /*a900*/  @!P1 NANOSLEEP.SYNCS 0x989680 ;  /* 0x009896800000995d */ /* 0x002fea0003900000 */
[----:B------:R-:W1:Y:S02]  /*a910*/  @!P1 SYNCS.PHASECHK.TRANS64 P1, [R2+URZ+0xa0], R3 ;  /* 0x0000a003020095a7 */ /* 0x000e6400080210ff */
[----:B-1----:R-:W-:Y:S05]  /*a920*/  @!P1 BRA `(.L_x_108) ;  /* 0xfffffffc00f09947 */ /* 0x002fea000383ffff */
[----:B------:R-:W-:Y:S05]  /*a930*/  BRA `(.L_x_107) ;  /* 0xffffffbc00547947 */ /* 0x000fea000383ffff */
.L_x_110:
[----:B--2---:R2:W4:Y:S02]  /*a940*/  SYNCS.PHASECHK.TRANS64.TRYWAIT P0, [R71+URZ+0x110], R4 ;  /* 0x00011004470075a7 */ /* 0x00452400080011ff */
[----:B----4-:R-:W-:Y:S05]  /*a950*/  @!P0 NANOSLEEP.SYNCS 0x989680 ;  /* 0x009896800000895d */ /* 0x010fea0003900000 */
[----:B------:R-:W4:Y:S02]  /*a960*/  @!P0 SYNCS.PHASECHK.TRANS64 P0, [R71+URZ+0x110], R4 ;  /* 0x00011004470085a7 */ /* 0x000f2400080010ff */
[----:B----4-:R-:W-:Y:S05]  /*a970*/  @!P0 BRA `(.L_x_110) ;  /* 0xfffffffc00f08947 */ /* 0x010fea000383ffff */
[----:B------:R-:W-:Y:S05]  /*a980*/  BRA `(.L_x_109) ;  /* 0xffffffbc00a47947 */ /* 0x000fea000383ffff */
.L_x_118:
[----:B---3--:R3:W4:Y:S02]  /*a990*/  SYNCS.PHASECHK.TRANS64.TRYWAIT P0, [R112+URZ+0xa0], R3 ;  /* 0x0000a003700075a7 */ /* 0x00872400080011ff */
[----:B----4-:R-:W-:Y:S05]  /*a9a0*/  @!P0 NANOSLEEP.SYNCS 0x989680 ;  /* 0x009896800000895d */ /* 0x010fea0003900000 */
[----:B------:R-:W4:Y:S02]  /*a9b0*/  @!P0 SYNCS.PHASECHK.TRANS64 P0, [R112+URZ+0xa0], R3 ;  /* 0x0000a003700085a7 */ /* 0x000f2400080010ff */
[----:B----4-:R-:W-:Y:S05]  /*a9c0*/  @!P0 BRA `(.L_x_118) ;  /* 0xfffffffc00f08947 */ /* 0x010fea000383ffff */
[----:B------:R-:W-:Y:S05]  /*a9d0*/  BRA `(.L_x_117) ;  /* 0xffffffc800987947 */ /* 0x000fea000383ffff */
.L_x_126:
[----:B---3--:R3:W4:Y:S02]  /*a9e0*/  SYNCS.PHASECHK.TRANS64.TRYWAIT P0, [R112+URZ+0xa0], R5 ;  /* 0x0000a005700075a7 */ /* 0x00872400080011ff */
[----:B----4-:R-:W-:Y:S05]  /*a9f0*/  @!P0 NANOSLEEP.SYNCS 0x989680 ;  /* 0x009896800000895d */ /* 0x010fea0003900000 */
[----:B------:R-:W4:Y:S02]  /*aa00*/  @!P0 SYNCS.PHASECHK.TRANS64 P0, [R112+URZ+0xa0], R5 ;  /* 0x0000a005700085a7 */ /* 0x000f2400080010ff */
[----:B----4-:R-:W-:Y:S05]  /*aa10*/  @!P0 BRA `(.L_x_126) ;  /* 0xfffffffc00f08947 */ /* 0x010fea000383ffff */
[----:B------:R-:W-:Y:S05]  /*aa20*/  BRA `(.L_x_125) ;  /* 0xffffffd400d87947 */ /* 0x000fea000383ffff */
.L_x_134:
[----:B---3--:R3:W4:Y:S02]  /*aa30*/  SYNCS.PHASECHK.TRANS64.TRYWAIT P0, [R102+URZ+0xa0], R3 ;  /* 0x0000a003660075a7 */ /* 0x00872400080011ff */
[----:B----4-:R-:W-:Y:S05]  /*aa40*/  @!P0 NANOSLEEP.SYNCS 0x989680 ;  /* 0x009896800000895d */ /* 0x010fea0003900000 */
[----:B------:R-:W4:Y:S02]  /*aa50*/  @!P0 SYNCS.PHASECHK.TRANS64 P0, [R102+URZ+0xa0], R3 ;  /* 0x0000a003660085a7 */ /* 0x000f2400080010ff */
[----:B----4-:R-:W-:Y:S05]  /*aa60*/  @!P0 BRA `(.L_x_134) ;  /* 0xfffffffc00f08947 */ /* 0x010fea000383ffff */
[----:B------:R-:W-:Y:S05]  /*aa70*/  BRA `(.L_x_133) ;  /* 0xffffffe400247947 */ /* 0x000fea000383ffff */
        .weak           $__internal_0_$__cuda_sm10x_tcgen05_guardrail_trap_col_being_dealloced_not_returned_by_alloc
        .type           $__internal_0_$__cuda_sm10x_tcgen05_guardrail_trap_col_being_dealloced_not_returned_by_alloc,@function
        .size           $__internal_0_$__cuda_sm10x_tcgen05_guardrail_trap_col_being_dealloced_not_returned_by_alloc,($__internal_1_$__cuda_sm10x_tcgen05_guardrail_trap_phase_invalid_during_alloc - $__internal_0_$__cuda_sm10x_tcgen05_guardrail_trap_col_being_dealloced_not_returned_by_alloc)
$__internal_0_$__cuda_sm10x_tcgen05_guardrail_trap_col_being_dealloced_not_returned_by_alloc:
[----:B------:R-:W-:Y:S05]  /*aa80*/  BPT.TRAP 0x1 ;  /* 0x000000040000795c */ /* 0x000fea0000300000 */
[----:B------:R-:W-:-:S04]  /*aa90*/  HFMA2 R3, -RZ, RZ, 0, 0 ;  /* 0x00000000ff037431 */ /* 0x000fc800000001ff */
[----:B------:R-:W-:Y:S05]  /*aaa0*/  RET.REL.NODEC R2 `(_ZN7cutlass13device_kernelINS_4gemm6kernel13GemmUniversalIN4cute5tupleIJiiiiEEENS1_10collective13CollectiveMmaINS1_35MainloopSm100TmaUmmaWarpSpecializedILi10ELi2ELi4ENS5_IJNS4_1CILi4EEENSA_ILi2EEENSA_ILi1EEEEEEEENS5_IJNSA_ILi64EEENSA_ILi256EEESG_EEENS_12float_e5m2_tENS5_IJlSD_lEEESJ_SK_NS4_8TiledMMAINS4_8MMA_AtomIJNS4_10MMA_TraitsINS4_19SM100_MMA_F8F6F4_SSEJSJ_SJ_fSG_SH_NS4_17integral_constantINS4_4UMMA5MajorELSR_0EEESS_NSP_INSQ_7ScaleInELST_0EEESU_EEEEEENS4_6LayoutINS5_IJSD_SD_SD_EEENS5_IJNSA_ILi0EEESZ_SZ_EEEEENS5_IJNS4_10UnderscoreES12_S12_EEEEENS4_23SM90_TMA_LOAD_MULTICASTENS4_14ComposedLayoutINS4_7SwizzleILi2ELi4ELi3EEENS4_18smem_ptr_flag_bitsILi8EEENSX_INS5_IJNSA_ILi8EEESG_EEENS5_IJSG_SD_EEEEEEEvNS4_8identityES15_S1F_vS1G_EENS_8epilogue10collective18CollectiveEpilogueINS1I_23Sm100TmaWarpSpecializedILi4ELi2ELi32ELb0ELb0EEEJSI_NS5_IJNSX_ISG_SD_EES1N_EEESJ_SK_SJ_SK_NS1I_6fusion15FusionCallbacksIS1M_NS1P_17LinearCombinationISJ_fSJ_fLNS_15FloatRoundStyleE2EEESI_S1O_JEEENS4_5SM1004TMEM4LOAD26SM100_TMEM_LOAD_16dp32b32xENS4_13SM90_TMA_LOADES1F_NS4_39AutoVectorizingCopyWithAssumedAlignmentILi128EEENS4_14SM90_TMA_STOREES1F_S21_S21_EEEvvEEEEvNT_6ParamsE) ;  /* 0xffffff5402547950 */ /* 0x000fea0003c3ffff */
        .weak           $__internal_1_$__cuda_sm10x_tcgen05_guardrail_trap_phase_invalid_during_alloc
        .type           $__internal_1_$__cuda_sm10x_tcgen05_guardrail_trap_phase_invalid_during_alloc,@function
        .size           $__internal_1_$__cuda_sm10x_tcgen05_guardrail_trap_phase_invalid_during_alloc,($__internal_2_$__cuda_sm10x_tcgen05_guardrail_trap_unallocated_columns_being_dealloced - $__internal_1_$__cuda_sm10x_tcgen05_guardrail_trap_phase_invalid_during_alloc)
$__internal_1_$__cuda_sm10x_tcgen05_guardrail_trap_phase_invalid_during_alloc:
[----:B------:R-:W-:Y:S05]  /*aab0*/  BPT.TRAP 0x1 ;  /* 0x000000040000795c */ /* 0x000fea0000300000 */
[----:B------:R-:W-:-:S04]  /*aac0*/  MOV R5, 0x0 ;  /* 0x0000000000057802 */ /* 0x000fc80000000f00 */
[----:B------:R-:W-:Y:S05]  /*aad0*/  RET.REL.NODEC R4 `(_ZN7cutlass13device_kernelINS_4gemm6kernel13GemmUniversalIN4cute5tupleIJiiiiEEENS1_10collective13CollectiveMmaINS1_35MainloopSm100TmaUmmaWarpSpecializedILi10ELi2ELi4ENS5_IJNS4_1CILi4EEENSA_ILi2EEENSA_ILi1EEEEEEEENS5_IJNSA_ILi64EEENSA_ILi256EEESG_EEENS_12float_e5m2_tENS5_IJlSD_lEEESJ_SK_NS4_8TiledMMAINS4_8MMA_AtomIJNS4_10MMA_TraitsINS4_19SM100_MMA_F8F6F4_SSEJSJ_SJ_fSG_SH_NS4_17integral_constantINS4_4UMMA5MajorELSR_0EEESS_NSP_INSQ_7ScaleInELST_0EEESU_EEEEEENS4_6LayoutINS5_IJSD_SD_SD_EEENS5_IJNSA_ILi0EEESZ_SZ_EEEEENS5_IJNS4_10UnderscoreES12_S12_EEEEENS4_23SM90_TMA_LOAD_MULTICASTENS4_14ComposedLayoutINS4_7SwizzleILi2ELi4ELi3EEENS4_18smem_ptr_flag_bitsILi8EEENSX_INS5_IJNSA_ILi8EEESG_EEENS5_IJSG_SD_EEEEEEEvNS4_8identityES15_S1F_vS1G_EENS_8epilogue10collective18CollectiveEpilogueINS1I_23Sm100TmaWarpSpecializedILi4ELi2ELi32ELb0ELb0EEEJSI_NS5_IJNSX_ISG_SD_EES1N_EEESJ_SK_SJ_SK_NS1I_6fusion15FusionCallbacksIS1M_NS1P_17LinearCombinationISJ_fSJ_fLNS_15FloatRoundStyleE2EEESI_S1O_JEEENS4_5SM1004TMEM4LOAD26SM100_TMEM_LOAD_16dp32b32xENS4_13SM90_TMA_LOADES1F_NS4_39AutoVectorizingCopyWithAssumedAlignmentILi128EEENS4_14SM90_TMA_STOREES1F_S21_S21_EEEvvEEEEvNT_6ParamsE) ;  /* 0xffffff5404487950 */ /* 0x000fea0003c3ffff */
        .weak           $__internal_2_$__cuda_sm10x_tcgen05_guardrail_trap_unallocated_columns_being_dealloced
        .type           $__internal_2_$__cuda_sm10x_tcgen05_guardrail_trap_unallocated_columns_being_dealloced,@function
        .size           $__internal_2_$__cuda_sm10x_tcgen05_guardrail_trap_unallocated_columns_being_dealloced,(.L_x_196 - $__internal_2_$__cuda_sm10x_tcgen05_guardrail_trap_unallocated_columns_being_dealloced)
$__internal_2_$__cuda_sm10x_tcgen05_guardrail_trap_unallocated_columns_being_dealloced:
[----:B------:R-:W-:Y:S05]  /*aae0*/  BPT.TRAP 0x1 ;  /* 0x000000040000795c */ /* 0x000fea0000300000 */
[----:B------:R-:W-:-:S04]  /*aaf0*/  HFMA2 R3, -RZ, RZ, 0, 0 ;  /* 0x00000000ff037431 */ /* 0x000fc800000001ff */
[----:B------:R-:W-:Y:S05]  /*ab00*/  RET.REL.NODEC R2 `(_ZN7cutlass13device_kernelINS_4gemm6kernel13GemmUniversalIN4cute5tupleIJiiiiEEENS1_10collective13CollectiveMmaINS1_35MainloopSm100TmaUmmaWarpSpecializedILi10ELi2ELi4ENS5_IJNS4_1CILi4EEENSA_ILi2EEENSA_ILi1EEEEEEEENS5_IJNSA_ILi64EEENSA_ILi256EEESG_EEENS_12float_e5m2_tENS5_IJlSD_lEEESJ_SK_NS4_8TiledMMAINS4_8MMA_AtomIJNS4_10MMA_TraitsINS4_19SM100_MMA_F8F6F4_SSEJSJ_SJ_fSG_SH_NS4_17integral_constantINS4_4UMMA5MajorELSR_0EEESS_NSP_INSQ_7ScaleInELST_0EEESU_EEEEEENS4_6LayoutINS5_IJSD_SD_SD_EEENS5_IJNSA_ILi0EEESZ_SZ_EEEEENS5_IJNS4_10UnderscoreES12_S12_EEEEENS4_23SM90_TMA_LOAD_MULTICASTENS4_14ComposedLayoutINS4_7SwizzleILi2ELi4ELi3EEENS4_18smem_ptr_flag_bitsILi8EEENSX_INS5_IJNSA_ILi8EEESG_EEENS5_IJSG_SD_EEEEEEEvNS4_8identityES15_S1F_vS1G_EENS_8epilogue10collective18CollectiveEpilogueINS1I_23Sm100TmaWarpSpecializedILi4ELi2ELi32ELb0ELb0EEEJSI_NS5_IJNSX_ISG_SD_EES1N_EEESJ_SK_SJ_SK_NS1I_6fusion15FusionCallbacksIS1M_NS1P_17LinearCombinationISJ_fSJ_fLNS_15FloatRoundStyleE2EEESI_S1O_JEEENS4_5SM1004TMEM4LOAD26SM100_TMEM_LOAD_16dp32b32xENS4_13SM90_TMA_LOADES1F_NS4_39AutoVectorizingCopyWithAssumedAlignmentILi128EEENS4_14SM90_TMA_STOREES1F_S21_S21_EEEvvEEEEvNT_6ParamsE) ;  /* 0xffffff54023c7950 */ /* 0x000fea0003c3ffff */
.L_x_195:
[----:B------:R-:W-:-:S00]  /*ab10*/  BRA `(.L_x_195) ;  /* 0xfffffffc00fc7947 */ /* 0x000fc0000383ffff */
[----:B------:R-:W-:-:S00]  /*ab20*/  NOP ;  /* 0x0000000000007918 */ /* 0x000fc00000000000 */
        /* <DEDUP_REMOVED lines=13> */
.L_x_196:


//--------------------- .nv.global.init           --------------------------
	.section	.nv.global.init,"aw",@progbits
.nv.global.init:
	.type		$str$27,@object
	.size		$str$27,($str$28 - $str$27)
$str$27:
        /*0000*/ 	.byte	0x28, 0x61, 0x64, 0x64, 0x72, 0x65, 0x73, 0x73, 0x20, 0x26, 0x20, 0x6d, 0x61, 0x73, 0x6b, 0x29
        /*0010*/ 	.byte	0x20, 0x3d, 0x3d, 0x20, 0x30, 0x00
	.type		$str$28,@object
	.size		$str$28,($str$26 - $str$28)
$str$28:
        /*0016*/ 	.byte	0x2f, 0x74, 0x6d, 0x70, 0x2f, 0x63, 0x75, 0x74, 0x6c, 0x61, 0x73, 0x73, 0x5f, 0x73, 0x77, 0x65
        /*0026*/ 	.byte	0x65, 0x70, 0x5f, 0x73, 0x72, 0x63, 0x2f, 0x69, 0x6e, 0x63, 0x6c, 0x75, 0x64, 0x65, 0x2f, 0x63
        /*0036*/ 	.byte	0x75, 0x74, 0x65, 0x2f, 0x70, 0x6f, 0x69, 0x6e, 0x74, 0x65, 0x72, 0x5f, 0x66, 0x6c, 0x61, 0x67
        /*0046*/ 	.byte	0x67, 0x65, 0x64, 0x2e, 0x68, 0x70, 0x70, 0x00
	.type		$str$26,@object
	.size		$str$26,($str$25 - $str$26)
$str$26:
        /*004e*/ 	.byte	0x2f, 0x74, 0x6d, 0x70, 0x2f, 0x63, 0x75, 0x74, 0x6c, 0x61, 0x73, 0x73, 0x5f, 0x73, 0x77, 0x65
        /*005e*/ 	.byte	0x65, 0x70, 0x5f, 0x73, 0x72, 0x63, 0x2f, 0x69, 0x6e, 0x63, 0x6c, 0x75, 0x64, 0x65, 0x2f, 0x63
        /*006e*/ 	.byte	0x75, 0x74, 0x65, 0x2f, 0x61, 0x74, 0x6f, 0x6d, 0x2f, 0x63, 0x6f, 0x70, 0x79, 0x5f, 0x74, 0x72
        /*007e*/ 	.byte	0x61, 0x69, 0x74, 0x73, 0x5f, 0x73, 0x6d, 0x31, 0x30, 0x30, 0x2e, 0x68, 0x70, 0x70, 0x00
	.type		$str$25,@object
	.size		$str$25,(__unnamed_1 - $str$25)
$str$25:
        /*008d*/ 	.byte	0x28, 0x28, 0x75, 0x69, 0x6e, 0x74, 0x33, 0x32, 0x5f, 0x74, 0x28, 0x74, 0x68, 0x72, 0x65, 0x61
        /*009d*/ 	.byte	0x64, 0x49, 0x64, 0x78, 0x2e, 0x78, 0x29, 0x20, 0x2f, 0x20, 0x33, 0x32, 0x29, 0x20, 0x25, 0x20
        /*00ad*/ 	.byte	0x34, 0x29, 0x20, 0x3d, 0x3d, 0x20, 0x28, 0x28, 0x28, 0x74, 0x6d, 0x65, 0x6d, 0x5f, 0x61, 0x64
        /*00bd*/ 	.byte	0x64, 0x72, 0x20, 0x3e, 0x3e, 0x20, 0x31, 0x36, 0x29, 0x20, 0x2f, 0x20, 0x33, 0x32, 0x29, 0x20
        /*00cd*/ 	.byte	0x25, 0x20, 0x34, 0x29, 0x00
	.type		__unnamed_1,@object
	.size		__unnamed_1,(__unnamed_2 - __unnamed_1)
__unnamed_1:
        /*00d2*/ 	.byte	0x61, 0x75, 0x74, 0x6f, 0x20, 0x63, 0x75, 0x74, 0x65, 0x3a, 0x3a, 0x61, 0x73, 0x5f, 0x70, 0x6f
        /* <DEDUP_REMOVED lines=24> */
        /*0262*/ 	.byte	0x3c, 0x34, 0x30, 0x39, 0x36, 0x3e, 0x3e, 0x3e, 0x3e, 0x5d, 0x00
	.type		__unnamed_2,@object
	.size		__unnamed_2,(__unnamed_3 - __unnamed_2)
__unnamed_2:
        /* <DEDUP_REMOVED lines=26> */
	.type		__unnamed_3,@object
	.size		__unnamed_3,(.L_3 - __unnamed_3)
__unnamed_3:
        /* <DEDUP_REMOVED lines=40> */
        /*0688*/ 	.byte	0x74, 0x65, 0x3a, 0x3a, 0x43, 0x3c, 0x30, 0x3e, 0x3e, 0x3e, 0x3e, 0x5d, 0x00
.L_3:


//--------------------- .nv.shared._ZN7cutlass13device_kernelINS_4gemm6kernel13GemmUniversalIN4cute5tupleIJiiiiEEENS1_10collective13CollectiveMmaINS1_35MainloopSm100TmaUmmaWarpSpecializedILi10ELi2ELi4ENS5_IJNS4_1CILi4EEENSA_ILi2EEENSA_ILi1EEEEEEEENS5_IJNSA_ILi64EEENSA_ILi256EEESG_EEENS_12float_e5m2_tENS5_IJlSD_lEEESJ_SK_NS4_8TiledMMAINS4_8MMA_AtomIJNS4_10MMA_TraitsINS4_19SM100_MMA_F8F6F4_SSEJSJ_SJ_fSG_SH_NS4_17integral_constantINS4_4UMMA5MajorELSR_0EEESS_NSP_INSQ_7ScaleInELST_0EEESU_EEEEEENS4_6LayoutINS5_IJSD_SD_SD_EEENS5_IJNSA_ILi0EEESZ_SZ_EEEEENS5_IJNS4_10UnderscoreES12_S12_EEEEENS4_23SM90_TMA_LOAD_MULTICASTENS4_14ComposedLayoutINS4_7SwizzleILi2ELi4ELi3EEENS4_18smem_ptr_flag_bitsILi8EEENSX_INS5_IJNSA_ILi8EEESG_EEENS5_IJSG_SD_EEEEEEEvNS4_8identityES15_S1F_vS1G_EENS_8epilogue10collective18CollectiveEpilogueINS1I_23Sm100TmaWarpSpecializedILi4ELi2ELi32ELb0ELb0EEEJSI_NS5_IJNSX_ISG_SD_EES1N_EEESJ_SK_SJ_SK_NS1I_6fusion15FusionCallbacksIS1M_NS1P_17LinearCombinationISJ_fSJ_fLNS_15FloatRoundStyleE2EEESI_S1O_JEEENS4_5SM1004TMEM4LOAD26SM100_TMEM_LOAD_16dp32b32xENS4_13SM90_TMA_LOADES1F_NS4_39AutoVectorizingCopyWithAssumedAlignmentILi128EEENS4_14SM90_TMA_STOREES1F_S21_S21_EEEvvEEEEvNT_6ParamsE --------------------------
	.section	.nv.shared._ZN7cutlass13device_kernelINS_4gemm6kernel13GemmUniversalIN4cute5tupleIJiiiiEEENS1_10collective13CollectiveMmaINS1_35MainloopSm100TmaUmmaWarpSpecializedILi10ELi2ELi4ENS5_IJNS4_1CILi4EEENSA_ILi2EEENSA_ILi1EEEEEEEENS5_IJNSA_ILi64EEENSA_ILi256EEESG_EEENS_12float_e5m2_tENS5_IJlSD_lEEESJ_SK_NS4_8TiledMMAINS4_8MMA_AtomIJNS4_10MMA_TraitsINS4_19SM100_MMA_F8F6F4_SSEJSJ_SJ_fSG_SH_NS4_17integral_constantINS4_4UMMA5MajorELSR_0EEESS_NSP_INSQ_7ScaleInELST_0EEESU_EEEEEENS4_6LayoutINS5_IJSD_SD_SD_EEENS5_IJNSA_ILi0EEESZ_SZ_EEEEENS5_IJNS4_10UnderscoreES12_S12_EEEEENS4_23SM90_TMA_LOAD_MULTICASTENS4_14ComposedLayoutINS4_7SwizzleILi2ELi4ELi3EEENS4_18smem_ptr_flag_bitsILi8EEENSX_INS5_IJNSA_ILi8EEESG_EEENS5_IJSG_SD_EEEEEEEvNS4_8identityES15_S1F_vS1G_EENS_8epilogue10collective18CollectiveEpilogueINS1I_23Sm100TmaWarpSpecializedILi4ELi2ELi32ELb0ELb0EEEJSI_NS5_IJNSX_ISG_SD_EES1N_EEESJ_SK_SJ_SK_NS1I_6fusion15FusionCallbacksIS1M_NS1P_17LinearCombinationISJ_fSJ_fLNS_15FloatRoundStyleE2EEESI_S1O_JEEENS4_5SM1004TMEM4LOAD26SM100_TMEM_LOAD_16dp32b32xENS4_13SM90_TMA_LOADES1F_NS4_39AutoVectorizingCopyWithAssumedAlignmentILi128EEENS4_14SM90_TMA_STOREES1F_S21_S21_EEEvvEEEEvNT_6ParamsE,"aw",@nobits
	.sectionflags	@""
	.align	16
	.zero		1024


//--------------------- .nv.shared.reserved.0     --------------------------
	.section	.nv.shared.reserved.0,"aw",@nobits
	.weak		__nv_reservedSMEM_offset_0_alias
	.size		__nv_reservedSMEM_offset_0_alias, 0, 64
	.other		__nv_reservedSMEM_offset_0_alias,@"STO_CUDA_RESERVED_SHARED STV_DEFAULT"
__nv_reservedSMEM_offset_0_alias:
	.zero		0
.nv.shared.reserved.0:
	.zero		64
	.weak		__nv_reservedSMEM_tcgen05_partition
	.type		__nv_reservedSMEM_tcgen05_partition,@object
	.size		__nv_reservedSMEM_tcgen05_partition,(.L_0 - __nv_reservedSMEM_tcgen05_partition)
__nv_reservedSMEM_tcgen05_partition:
	.zero		32
.L_0:


//--------------------- .nv.global                --------------------------
	.section	.nv.global,"aw",@nobits
.nv.global:
	.type		_ZN40_INTERNAL_0a262645_4_k_cu_b7f64f4f_338034cute1_E,@object
	.size		_ZN40_INTERNAL_0a262645_4_k_cu_b7f64f4f_338034cute1_E,(_ZN40_INTERNAL_0a262645_4_k_cu_b7f64f4f_338034cuda3std3__45__cpo6cbeginE - _ZN40_INTERNAL_0a262645_4_k_cu_b7f64f4f_338034cute1_E)
_ZN40_INTERNAL_0a262645_4_k_cu_b7f64f4f_338034cute1_E:
	.zero		1
	.type		_ZN40_INTERNAL_0a262645_4_k_cu_b7f64f4f_338034cuda3std3__45__cpo6cbeginE,@object
	.size		_ZN40_INTERNAL_0a262645_4_k_cu_b7f64f4f_338034cuda3std3__45__cpo6cbeginE,(_ZN40_INTERNAL_0a262645_4_k_cu_b7f64f4f_338034cuda3std3__48in_placeE - _ZN40_INTERNAL_0a262645_4_k_cu_b7f64f4f_338034cuda3std3__45__cpo6cbeginE)
_ZN40_INTERNAL_0a262645_4_k_cu_b7f64f4f_338034cuda3std3__45__cpo6cbeginE:
	.zero		1
	.type		_ZN40_INTERNAL_0a262645_4_k_cu_b7f64f4f_338034cuda3std3__48in_placeE,@object
	.size		_ZN40_INTERNAL_0a262645_4_k_cu_b7f64f4f_338034cuda3std3__48in_placeE,(_ZN40_INTERNAL_0a262645_4_k_cu_b7f64f4f_338034cuda3std6ranges3__45__cpo9iter_moveE - _ZN40_INTERNAL_0a262645_4_k_cu_b7f64f4f_338034cuda3std3__48in_placeE)
_ZN40_INTERNAL_0a262645_4_k_cu_b7f64f4f_338034cuda3std3__48in_placeE:
	.zero		1
	.type		_ZN40_INTERNAL_0a262645_4_k_cu_b7f64f4f_338034cuda3std6ranges3__45__cpo9iter_moveE,@object
	.size		_ZN40_INTERNAL_0a262645_4_k_cu_b7f64f4f_338034cuda3std6ranges3__45__cpo9iter_moveE,(_ZN40_INTERNAL_0a262645_4_k_cu_b7f64f4f_338034cuda3std3__45__cpo5beginE - _ZN40_INTERNAL_0a262645_4_k_cu_b7f64f4f_338034cuda3std6ranges3__45__cpo9iter_moveE)
_ZN40_INTERNAL_0a262645_4_k_cu_b7f64f4f_338034cuda3std6ranges3__45__cpo9iter_moveE:
	.zero		1
	.type		_ZN40_INTERNAL_0a262645_4_k_cu_b7f64f4f_338034cuda3std3__45__cpo5beginE,@object
	.size		_ZN40_INTERNAL_0a262645_4_k_cu_b7f64f4f_338034cuda3std3__45__cpo5beginE,(_ZN40_INTERNAL_0a262645_4_k_cu_b7f64f4f_338034cuda3std3__442_GLOBAL__N__0a262645_4_k_cu_b7f64f4f_338036ignoreE - _ZN40_INTERNAL_0a262645_4_k_cu_b7f64f4f_338034cuda3std3__45__cpo5beginE)
_ZN40_INTERNAL_0a262645_4_k_cu_b7f64f4f_338034cuda3std3__45__cpo5beginE:
	.zero		1
	.type		_ZN40_INTERNAL_0a262645_4_k_cu_b7f64f4f_338034cuda3std3__442_GLOBAL__N__0a262645_4_k_cu_b7f64f4f_338036ignoreE,@object
	.size		_ZN40_INTERNAL_0a262645_4_k_cu_b7f64f4f_338034cuda3std3__442_GLOBAL__N__0a262645_4_k_cu_b7f64f4f_338036ignoreE,(_ZN40_INTERNAL_0a262645_4_k_cu_b7f64f4f_338034cute7productE - _ZN40_INTERNAL_0a262645_4_k_cu_b7f64f4f_338034cuda3std3__442_GLOBAL__N__0a262645_4_k_cu_b7f64f4f_338036ignoreE)
_ZN40_INTERNAL_0a262645_4_k_cu_b7f64f4f_338034cuda3std3__442_GLOBAL__N__0a262645_4_k_cu_b7f64f4f_338036ignoreE:
	.zero		1
	.type		_ZN40_INTERNAL_0a262645_4_k_cu_b7f64f4f_338034cute7productE,@object
	.size		_ZN40_INTERNAL_0a262645_4_k_cu_b7f64f4f_338034cute7productE,(_ZN40_INTERNAL_0a262645_4_k_cu_b7f64f4f_338034cuda3std3__45__cpo3endE - _ZN40_INTERNAL_0a262645_4_k_cu_b7f64f4f_338034cute7productE)
_ZN40_INTERNAL_0a262645_4_k_cu_b7f64f4f_338034cute7productE:
	.zero		1
	.type		_ZN40_INTERNAL_0a262645_4_k_cu_b7f64f4f_338034cuda3std3__45__cpo3endE,@object
	.size		_ZN40_INTERNAL_0a262645_4_k_cu_b7f64f4f_338034cuda3std3__45__cpo3endE,(_ZN40_INTERNAL_0a262645_4_k_cu_b7f64f4f_338034cuda3std3__419piecewise_constructE - _ZN40_INTERNAL_0a262645_4_k_cu_b7f64f4f_338034cuda3std3__45__cpo3endE)
_ZN40_INTERNAL_0a262645_4_k_cu_b7f64f4f_338034cuda3std3__45__cpo3endE:
	.zero		1
	.type		_ZN40_INTERNAL_0a262645_4_k_cu_b7f64f4f_338034cuda3std3__419piecewise_constructE,@object
	.size		_ZN40_INTERNAL_0a262645_4_k_cu_b7f64f4f_338034cuda3std3__419piecewise_constructE,(_ZN40_INTERNAL_0a262645_4_k_cu_b7f64f4f_338034cuda3std3__45__cpo4cendE - _ZN40_INTERNAL_0a262645_4_k_cu_b7f64f4f_338034cuda3std3__419piecewise_constructE)
_ZN40_INTERNAL_0a262645_4_k_cu_b7f64f4f_338034cuda3std3__419piecewise_constructE:
	.zero		1
	.type		_ZN40_INTERNAL_0a262645_4_k_cu_b7f64f4f_338034cuda3std3__45__cpo4cendE,@object
	.size		_ZN40_INTERNAL_0a262645_4_k_cu_b7f64f4f_338034cuda3std3__45__cpo4cendE,(_ZN40_INTERNAL_0a262645_4_k_cu_b7f64f4f_338034cuda3std6ranges3__45__cpo4swapE - _ZN40_INTERNAL_0a262645_4_k_cu_b7f64f4f_338034cuda3std3__45__cpo4cendE)
_ZN40_INTERNAL_0a262645_4_k_cu_b7f64f4f_338034cuda3std3__45__cpo4cendE:
	.zero		1
	.type		_ZN40_INTERNAL_0a262645_4_k_cu_b7f64f4f_338034cuda3std6ranges3__45__cpo4swapE,@object
	.size		_ZN40_INTERNAL_0a262645_4_k_cu_b7f64f4f_338034cuda3std6ranges3__45__cpo4swapE,(.L_11 - _ZN40_INTERNAL_0a262645_4_k_cu_b7f64f4f_338034cuda3std6ranges3__45__cpo4swapE)
_ZN40_INTERNAL_0a262645_4_k_cu_b7f64f4f_338034cuda3std6ranges3__45__cpo4swapE:
	.zero		1
.L_11:


//--------------------- .nv.constant0._ZN7cutlass13device_kernelINS_4gemm6kernel13GemmUniversalIN4cute5tupleIJiiiiEEENS1_10collective13CollectiveMmaINS1_35MainloopSm100TmaUmmaWarpSpecializedILi10ELi2ELi4ENS5_IJNS4_1CILi4EEENSA_ILi2EEENSA_ILi1EEEEEEEENS5_IJNSA_ILi64EEENSA_ILi256EEESG_EEENS_12float_e5m2_tENS5_IJlSD_lEEESJ_SK_NS4_8TiledMMAINS4_8MMA_AtomIJNS4_10MMA_TraitsINS4_19SM100_MMA_F8F6F4_SSEJSJ_SJ_fSG_SH_NS4_17integral_constantINS4_4UMMA5MajorELSR_0EEESS_NSP_INSQ_7ScaleInELST_0EEESU_EEEEEENS4_6LayoutINS5_IJSD_SD_SD_EEENS5_IJNSA_ILi0EEESZ_SZ_EEEEENS5_IJNS4_10UnderscoreES12_S12_EEEEENS4_23SM90_TMA_LOAD_MULTICASTENS4_14ComposedLayoutINS4_7SwizzleILi2ELi4ELi3EEENS4_18smem_ptr_flag_bitsILi8EEENSX_INS5_IJNSA_ILi8EEESG_EEENS5_IJSG_SD_EEEEEEEvNS4_8identityES15_S1F_vS1G_EENS_8epilogue10collective18CollectiveEpilogueINS1I_23Sm100TmaWarpSpecializedILi4ELi2ELi32ELb0ELb0EEEJSI_NS5_IJNSX_ISG_SD_EES1N_EEESJ_SK_SJ_SK_NS1I_6fusion15FusionCallbacksIS1M_NS1P_17LinearCombinationISJ_fSJ_fLNS_15FloatRoundStyleE2EEESI_S1O_JEEENS4_5SM1004TMEM4LOAD26SM100_TMEM_LOAD_16dp32b32xENS4_13SM90_TMA_LOADES1F_NS4_39AutoVectorizingCopyWithAssumedAlignmentILi128EEENS4_14SM90_TMA_STOREES1F_S21_S21_EEEvvEEEEvNT_6ParamsE --------------------------
	.section	.nv.constant0._ZN7cutlass13device_kernelINS_4gemm6kernel13GemmUniversalIN4cute5tupleIJiiiiEEENS1_10collective13CollectiveMmaINS1_35MainloopSm100TmaUmmaWarpSpecializedILi10ELi2ELi4ENS5_IJNS4_1CILi4EEENSA_ILi2EEENSA_ILi1EEEEEEEENS5_IJNSA_ILi64EEENSA_ILi256EEESG_EEENS_12float_e5m2_tENS5_IJlSD_lEEESJ_SK_NS4_8TiledMMAINS4_8MMA_AtomIJNS4_10MMA_TraitsINS4_19SM100_MMA_F8F6F4_SSEJSJ_SJ_fSG_SH_NS4_17integral_constantINS4_4UMMA5MajorELSR_0EEESS_NSP_INSQ_7ScaleInELST_0EEESU_EEEEEENS4_6LayoutINS5_IJSD_SD_SD_EEENS5_IJNSA_ILi0EEESZ_SZ_EEEEENS5_IJNS4_10UnderscoreES12_S12_EEEEENS4_23SM90_TMA_LOAD_MULTICASTENS4_14ComposedLayoutINS4_7SwizzleILi2ELi4ELi3EEENS4_18smem_ptr_flag_bitsILi8EEENSX_INS5_IJNSA_ILi8EEESG_EEENS5_IJSG_SD_EEEEEEEvNS4_8identityES15_S1F_vS1G_EENS_8epilogue10collective18CollectiveEpilogueINS1I_23Sm100TmaWarpSpecializedILi4ELi2ELi32ELb0ELb0EEEJSI_NS5_IJNSX_ISG_SD_EES1N_EEESJ_SK_SJ_SK_NS1I_6fusion15FusionCallbacksIS1M_NS1P_17LinearCombinationISJ_fSJ_fLNS_15FloatRoundStyleE2EEESI_S1O_JEEENS4_5SM1004TMEM4LOAD26SM100_TMEM_LOAD_16dp32b32xENS4_13SM90_TMA_LOADES1F_NS4_39AutoVectorizingCopyWithAssumedAlignmentILi128EEENS4_14SM90_TMA_STOREES1F_S21_S21_EEEvvEEEEvNT_6ParamsE,"a",@progbits
	.sectionflags	@""
	.align	4
.nv.constant0._ZN7cutlass13device_kernelINS_4gemm6kernel13GemmUniversalIN4cute5tupleIJiiiiEEENS1_10collective13CollectiveMmaINS1_35MainloopSm100TmaUmmaWarpSpecializedILi10ELi2ELi4ENS5_IJNS4_1CILi4EEENSA_ILi2EEENSA_ILi1EEEEEEEENS5_IJNSA_ILi64EEENSA_ILi256EEESG_EEENS_12float_e5m2_tENS5_IJlSD_lEEESJ_SK_NS4_8TiledMMAINS4_8MMA_AtomIJNS4_10MMA_TraitsINS4_19SM100_MMA_F8F6F4_SSEJSJ_SJ_fSG_SH_NS4_17integral_constantINS4_4UMMA5MajorELSR_0EEESS_NSP_INSQ_7ScaleInELST_0EEESU_EEEEEENS4_6LayoutINS5_IJSD_SD_SD_EEENS5_IJNSA_ILi0EEESZ_SZ_EEEEENS5_IJNS4_10UnderscoreES12_S12_EEEEENS4_23SM90_TMA_LOAD_MULTICASTENS4_14ComposedLayoutINS4_7SwizzleILi2ELi4ELi3EEENS4_18smem_ptr_flag_bitsILi8EEENSX_INS5_IJNSA_ILi8EEESG_EEENS5_IJSG_SD_EEEEEEEvNS4_8identityES15_S1F_vS1G_EENS_8epilogue10collective18CollectiveEpilogueINS1I_23Sm100TmaWarpSpecializedILi4ELi2ELi32ELb0ELb0EEEJSI_NS5_IJNSX_ISG_SD_EES1N_EEESJ_SK_SJ_SK_NS1I_6fusion15FusionCallbacksIS1M_NS1P_17LinearCombinationISJ_fSJ_fLNS_15FloatRoundStyleE2EEESI_S1O_JEEENS4_5SM1004TMEM4LOAD26SM100_TMEM_LOAD_16dp32b32xENS4_13SM90_TMA_LOADES1F_NS4_39AutoVectorizingCopyWithAssumedAlignmentILi128EEENS4_14SM90_TMA_STOREES1F_S21_S21_EEEvvEEEEvNT_6ParamsE:
	.zero		2944


//--------------------- SYMBOLS --------------------------

	.type		.nv.reservedSmem.offset0,@object
	.size		.nv.reservedSmem.offset0,0x4
	.type		.nv.reservedSmem.cap,@object
	.size		.nv.reservedSmem.cap,0x4
	.type		__assertfail,@function
